	.headerflags	@"EF_CUDA_TEXMODE_UNIFIED EF_CUDA_64BIT_ADDRESS EF_CUDA_ACCELERATORS EF_CUDA_SM90 EF_CUDA_VIRTUAL_SM(EF_CUDA_SM90)"
	.elftype	@"ET_EXEC"


//--------------------- .nv.info                  --------------------------
	.section	.nv.info,"",@"SHT_CUDA_INFO"
	.align	4


	//----- nvinfo : EIATTR_REGCOUNT
	.align		4
        /*0000*/ 	.byte	0x04, 0x2f
        /*0002*/ 	.short	(.L_2 - .L_1)
	.align		4
.L_1:
        /*0004*/ 	.word	index@(triton_)
        /*0008*/ 	.word	0x00000054


	//----- nvinfo : EIATTR_MIN_STACK_SIZE
	.align		4
.L_2:
        /*000c*/ 	.byte	0x04, 0x12
        /*000e*/ 	.short	(.L_4 - .L_3)
	.align		4
.L_3:
        /*0010*/ 	.word	index@(triton_)
        /*0014*/ 	.word	0x00000000


	//----- nvinfo : EIATTR_FRAME_SIZE
	.align		4
.L_4:
        /*0018*/ 	.byte	0x04, 0x11
        /*001a*/ 	.short	(.L_6 - .L_5)
	.align		4
.L_5:
        /*001c*/ 	.word	index@(triton_)
        /*0020*/ 	.word	0x00000000


	//----- nvinfo : EIATTR_MIN_STACK_SIZE
	.align		4
.L_6:
        /*0024*/ 	.byte	0x04, 0x12
        /*0026*/ 	.short	(.L_8 - .L_7)
	.align		4
.L_7:
        /*0028*/ 	.word	index@(triton_)
        /*002c*/ 	.word	0x00000000
.L_8:


//--------------------- .nv.info.triton_          --------------------------
	.section	.nv.info.triton_,"",@"SHT_CUDA_INFO"
	.sectionflags	@""
	.align	4


	//----- nvinfo : EIATTR_CUDA_API_VERSION
	.align		4
        /*0000*/ 	.byte	0x04, 0x37
        /*0002*/ 	.short	(.L_10 - .L_9)
.L_9:
        /*0004*/ 	.word	0x0000007c


	//----- nvinfo : EIATTR_KPARAM_INFO
	.align		4
.L_10:
        /*0008*/ 	.byte	0x04, 0x17
        /*000a*/ 	.short	(.L_12 - .L_11)
.L_11:
        /*000c*/ 	.word	0x00000000
        /*0010*/ 	.short	0x0008
        /*0012*/ 	.short	0x003c
        /*0014*/ 	.byte	0x00, 0xf0, 0x11, 0x00


	//----- nvinfo : EIATTR_KPARAM_INFO
	.align		4
.L_12:
        /*0018*/ 	.byte	0x04, 0x17
        /*001a*/ 	.short	(.L_14 - .L_13)
.L_13:
        /*001c*/ 	.word	0x00000000
        /*0020*/ 	.short	0x0007
        /*0022*/ 	.short	0x0038
        /*0024*/ 	.byte	0x00, 0xf0, 0x11, 0x00


	//----- nvinfo : EIATTR_KPARAM_INFO
	.align		4
.L_14:
        /*0028*/ 	.byte	0x04, 0x17
        /*002a*/ 	.short	(.L_16 - .L_15)
.L_15:
        /*002c*/ 	.word	0x00000000
        /*0030*/ 	.short	0x0006
        /*0032*/ 	.short	0x0030
        /*0034*/ 	.byte	0x00, 0xf0, 0x21, 0x00


	//----- nvinfo : EIATTR_KPARAM_INFO
	.align		4
.L_16:
        /*0038*/ 	.byte	0x04, 0x17
        /*003a*/ 	.short	(.L_18 - .L_17)
.L_17:
        /*003c*/ 	.word	0x00000000
        /*0040*/ 	.short	0x0005
        /*0042*/ 	.short	0x0028
        /*0044*/ 	.byte	0x00, 0xf0, 0x21, 0x00


	//----- nvinfo : EIATTR_KPARAM_INFO
	.align		4
.L_18:
        /*0048*/ 	.byte	0x04, 0x17
        /*004a*/ 	.short	(.L_20 - .L_19)
.L_19:
        /*004c*/ 	.word	0x00000000
        /*0050*/ 	.short	0x0004
        /*0052*/ 	.short	0x0020
        /*0054*/ 	.byte	0x00, 0xf0, 0x21, 0x00


	//----- nvinfo : EIATTR_KPARAM_INFO
	.align		4
.L_20:
        /*0058*/ 	.byte	0x04, 0x17
        /*005a*/ 	.short	(.L_22 - .L_21)
.L_21:
        /*005c*/ 	.word	0x00000000
        /*0060*/ 	.short	0x0003
        /*0062*/ 	.short	0x0018
        /*0064*/ 	.byte	0x00, 0xf0, 0x21, 0x00


	//----- nvinfo : EIATTR_KPARAM_INFO
	.align		4
.L_22:
        /*0068*/ 	.byte	0x04, 0x17
        /*006a*/ 	.short	(.L_24 - .L_23)
.L_23:
        /*006c*/ 	.word	0x00000000
        /*0070*/ 	.short	0x0002
        /*0072*/ 	.short	0x0010
        /*0074*/ 	.byte	0x00, 0xf0, 0x21, 0x00


	//----- nvinfo : EIATTR_KPARAM_INFO
	.align		4
.L_24:
        /*0078*/ 	.byte	0x04, 0x17
        /*007a*/ 	.short	(.L_26 - .L_25)
.L_25:
        /*007c*/ 	.word	0x00000000
        /*0080*/ 	.short	0x0001
        /*0082*/ 	.short	0x0008
        /*0084*/ 	.byte	0x00, 0xf0, 0x21, 0x00


	//----- nvinfo : EIATTR_KPARAM_INFO
	.align		4
.L_26:
        /*0088*/ 	.byte	0x04, 0x17
        /*008a*/ 	.short	(.L_28 - .L_27)
.L_27:
        /*008c*/ 	.word	0x00000000
        /*0090*/ 	.short	0x0000
        /*0092*/ 	.short	0x0000
        /*0094*/ 	.byte	0x00, 0xf0, 0x21, 0x00


	//----- nvinfo : EIATTR_SPARSE_MMA_MASK
	.align		4
.L_28:
        /*0098*/ 	.byte	0x03, 0x50
        /*009a*/ 	.short	0x0000


	//----- nvinfo : EIATTR_MAXREG_COUNT
	.align		4
        /*009c*/ 	.byte	0x03, 0x1b
        /*009e*/ 	.short	0x0080


	//----- nvinfo : EIATTR_COOP_GROUP_MASK_REGIDS
	.align		4
        /*00a0*/ 	.byte	0x04, 0x29
        /*00a2*/ 	.short	(.L_30 - .L_29)


	//   ....[0]....
.L_29:
        /*00a4*/ 	.word	0xffffffff


	//   ....[1]....
        /*00a8*/ 	.word	0xffffffff


	//   ....[2]....
        /*00ac*/ 	.word	0xffffffff


	//   ....[3]....
        /*00b0*/ 	.word	0xffffffff


	//   ....[4]....
        /*00b4*/ 	.word	0xffffffff


	//   ....[5]....
        /*00b8*/ 	.word	0xffffffff


	//   ....[6]....
        /*00bc*/ 	.word	0xffffffff


	//   ....[7]....
        /*00c0*/ 	.word	0xffffffff


	//   ....[8]....
        /*00c4*/ 	.word	0xffffffff


	//   ....[9]....
        /*00c8*/ 	.word	0xffffffff


	//   ....[10]....
        /*00cc*/ 	.word	0xffffffff


	//   ....[11]....
        /*00d0*/ 	.word	0xffffffff


	//   ....[12]....
        /*00d4*/ 	.word	0xffffffff


	//   ....[13]....
        /*00d8*/ 	.word	0xffffffff


	//   ....[14]....
        /*00dc*/ 	.word	0xffffffff


	//   ....[15]....
        /*00e0*/ 	.word	0xffffffff


	//   ....[16]....
        /*00e4*/ 	.word	0xffffffff


	//   ....[17]....
        /*00e8*/ 	.word	0xffffffff


	//   ....[18]....
        /*00ec*/ 	.word	0xffffffff


	//   ....[19]....
        /*00f0*/ 	.word	0xffffffff


	//   ....[20]....
        /*00f4*/ 	.word	0xffffffff


	//   ....[21]....
        /*00f8*/ 	.word	0xffffffff


	//   ....[22]....
        /*00fc*/ 	.word	0xffffffff


	//   ....[23]....
        /*0100*/ 	.word	0xffffffff


	//   ....[24]....
        /*0104*/ 	.word	0xffffffff


	//   ....[25]....
        /*0108*/ 	.word	0xffffffff


	//   ....[26]....
        /*010c*/ 	.word	0xffffffff


	//   ....[27]....
        /*0110*/ 	.word	0xffffffff


	//   ....[28]....
        /*0114*/ 	.word	0xffffffff


	//   ....[29]....
        /*0118*/ 	.word	0xffffffff


	//   ....[30]....
        /*011c*/ 	.word	0xffffffff


	//   ....[31]....
        /*0120*/ 	.word	0xffffffff


	//   ....[32]....
        /*0124*/ 	.word	0xffffffff


	//   ....[33]....
        /*0128*/ 	.word	0xffffffff


	//   ....[34]....
        /*012c*/ 	.word	0xffffffff


	//   ....[35]....
        /*0130*/ 	.word	0xffffffff


	//   ....[36]....
        /*0134*/ 	.word	0xffffffff


	//   ....[37]....
        /*0138*/ 	.word	0xffffffff


	//   ....[38]....
        /*013c*/ 	.word	0xffffffff


	//   ....[39]....
        /*0140*/ 	.word	0xffffffff


	//   ....[40]....
        /*0144*/ 	.word	0xffffffff


	//   ....[41]....
        /*0148*/ 	.word	0xffffffff


	//   ....[42]....
        /*014c*/ 	.word	0xffffffff


	//   ....[43]....
        /*0150*/ 	.word	0xffffffff


	//   ....[44]....
        /*0154*/ 	.word	0xffffffff


	//   ....[45]....
        /*0158*/ 	.word	0xffffffff


	//   ....[46]....
        /*015c*/ 	.word	0xffffffff


	//   ....[47]....
        /*0160*/ 	.word	0xffffffff


	//   ....[48]....
        /*0164*/ 	.word	0xffffffff


	//   ....[49]....
        /*0168*/ 	.word	0xffffffff


	//   ....[50]....
        /*016c*/ 	.word	0xffffffff


	//   ....[51]....
        /*0170*/ 	.word	0xffffffff


	//   ....[52]....
        /*0174*/ 	.word	0xffffffff


	//   ....[53]....
        /*0178*/ 	.word	0xffffffff


	//   ....[54]....
        /*017c*/ 	.word	0xffffffff


	//   ....[55]....
        /*0180*/ 	.word	0xffffffff


	//   ....[56]....
        /*0184*/ 	.word	0xffffffff


	//   ....[57]....
        /*0188*/ 	.word	0xffffffff


	//   ....[58]....
        /*018c*/ 	.word	0xffffffff


	//   ....[59]....
        /*0190*/ 	.word	0xffffffff


	//   ....[60]....
        /*0194*/ 	.word	0xffffffff


	//   ....[61]....
        /*0198*/ 	.word	0xffffffff


	//   ....[62]....
        /*019c*/ 	.word	0xffffffff


	//   ....[63]....
        /*01a0*/ 	.word	0xffffffff


	//   ....[64]....
        /*01a4*/ 	.word	0xffffffff


	//   ....[65]....
        /*01a8*/ 	.word	0xffffffff


	//   ....[66]....
        /*01ac*/ 	.word	0xffffffff


	//   ....[67]....
        /*01b0*/ 	.word	0xffffffff


	//   ....[68]....
        /*01b4*/ 	.word	0xffffffff


	//   ....[69]....
        /*01b8*/ 	.word	0xffffffff


	//   ....[70]....
        /*01bc*/ 	.word	0xffffffff


	//   ....[71]....
        /*01c0*/ 	.word	0xffffffff


	//   ....[72]....
        /*01c4*/ 	.word	0xffffffff


	//   ....[73]....
        /*01c8*/ 	.word	0xffffffff


	//   ....[74]....
        /*01cc*/ 	.word	0xffffffff


	//   ....[75]....
        /*01d0*/ 	.word	0xffffffff


	//   ....[76]....
        /*01d4*/ 	.word	0xffffffff


	//   ....[77]....
        /*01d8*/ 	.word	0xffffffff


	//   ....[78]....
        /*01dc*/ 	.word	0xffffffff


	//   ....[79]....
        /*01e0*/ 	.word	0xffffffff


	//   ....[80]....
        /*01e4*/ 	.word	0xffffffff


	//   ....[81]....
        /*01e8*/ 	.word	0xffffffff


	//   ....[82]....
        /*01ec*/ 	.word	0xffffffff


	//   ....[83]....
        /*01f0*/ 	.word	0xffffffff


	//   ....[84]....
        /*01f4*/ 	.word	0xffffffff


	//   ....[85]....
        /*01f8*/ 	.word	0xffffffff


	//   ....[86]....
        /*01fc*/ 	.word	0xffffffff


	//   ....[87]....
        /*0200*/ 	.word	0xffffffff


	//   ....[88]....
        /*0204*/ 	.word	0xffffffff


	//   ....[89]....
        /*0208*/ 	.word	0xffffffff


	//   ....[90]....
        /*020c*/ 	.word	0xffffffff


	//   ....[91]....
        /*0210*/ 	.word	0xffffffff


	//   ....[92]....
        /*0214*/ 	.word	0xffffffff


	//   ....[93]....
        /*0218*/ 	.word	0xffffffff


	//   ....[94]....
        /*021c*/ 	.word	0xffffffff


	//   ....[95]....
        /*0220*/ 	.word	0xffffffff


	//   ....[96]....
        /*0224*/ 	.word	0xffffffff


	//   ....[97]....
        /*0228*/ 	.word	0xffffffff


	//   ....[98]....
        /*022c*/ 	.word	0xffffffff


	//   ....[99]....
        /*0230*/ 	.word	0xffffffff


	//----- nvinfo : EIATTR_COOP_GROUP_INSTR_OFFSETS
	.align		4
.L_30:
        /*0234*/ 	.byte	0x04, 0x28
        /*0236*/ 	.short	(.L_32 - .L_31)


	//   ....[0]....
.L_31:
        /*0238*/ 	.word	0x00001760


	//   ....[1]....
        /*023c*/ 	.word	0x00001790


	//   ....[2]....
        /*0240*/ 	.word	0x000017a0


	//   ....[3]....
        /*0244*/ 	.word	0x000017b0


	//   ....[4]....
        /*0248*/ 	.word	0x000017c0


	//   ....[5]....
        /*024c*/ 	.word	0x000017d0


	//   ....[6]....
        /*0250*/ 	.word	0x000017f0


	//   ....[7]....
        /*0254*/ 	.word	0x00001860


	//   ....[8]....
        /*0258*/ 	.word	0x00001a10


	//   ....[9]....
        /*025c*/ 	.word	0x00001bc0


	//   ....[10]....
        /*0260*/ 	.word	0x00001d70


	//   ....[11]....
        /*0264*/ 	.word	0x00001db0


	//   ....[12]....
        /*0268*/ 	.word	0x00001df0


	//   ....[13]....
        /*026c*/ 	.word	0x00001e30


	//   ....[14]....
        /*0270*/ 	.word	0x00001e70


	//   ....[15]....
        /*0274*/ 	.word	0x00001ea0


	//   ....[16]....
        /*0278*/ 	.word	0x000020e0


	//   ....[17]....
        /*027c*/ 	.word	0x00002150


	//   ....[18]....
        /*0280*/ 	.word	0x00002210


	//   ....[19]....
        /*0284*/ 	.word	0x00002260


	//   ....[20]....
        /*0288*/ 	.word	0x00002370


	//   ....[21]....
        /*028c*/ 	.word	0x00002440


	//   ....[22]....
        /*0290*/ 	.word	0x000024c0


	//   ....[23]....
        /*0294*/ 	.word	0x00002570


	//   ....[24]....
        /*0298*/ 	.word	0x00002660


	//   ....[25]....
        /*029c*/ 	.word	0x000026b0


	//   ....[26]....
        /*02a0*/ 	.word	0x00002900


	//   ....[27]....
        /*02a4*/ 	.word	0x00002970


	//   ....[28]....
        /*02a8*/ 	.word	0x00002a80


	//   ....[29]....
        /*02ac*/ 	.word	0x00002b00


	//   ....[30]....
        /*02b0*/ 	.word	0x00002b20


	//   ....[31]....
        /*02b4*/ 	.word	0x00002c10


	//   ....[32]....
        /*02b8*/ 	.word	0x00002c30


	//   ....[33]....
        /*02bc*/ 	.word	0x00002c70


	//   ....[34]....
        /*02c0*/ 	.word	0x00002cb0


	//   ....[35]....
        /*02c4*/ 	.word	0x00002d50


	//   ....[36]....
        /*02c8*/ 	.word	0x00002d90


	//   ....[37]....
        /*02cc*/ 	.word	0x00003190


	//   ....[38]....
        /*02d0*/ 	.word	0x00003290


	//   ....[39]....
        /*02d4*/ 	.word	0x00003390


	//   ....[40]....
        /*02d8*/ 	.word	0x00003450


	//   ....[41]....
        /*02dc*/ 	.word	0x000034c0


	//   ....[42]....
        /*02e0*/ 	.word	0x00003500


	//   ....[43]....
        /*02e4*/ 	.word	0x00003630


	//   ....[44]....
        /*02e8*/ 	.word	0x00003670


	//   ....[45]....
        /*02ec*/ 	.word	0x000036a0


	//   ....[46]....
        /*02f0*/ 	.word	0x000036e0


	//   ....[47]....
        /*02f4*/ 	.word	0x00003710


	//   ....[48]....
        /*02f8*/ 	.word	0x00003800


	//   ....[49]....
        /*02fc*/ 	.word	0x00003840


	//   ....[50]....
        /*0300*/ 	.word	0x00003d10


	//   ....[51]....
        /*0304*/ 	.word	0x00003ee0


	//   ....[52]....
        /*0308*/ 	.word	0x00003fc0


	//   ....[53]....
        /*030c*/ 	.word	0x00003ff0


	//   ....[54]....
        /*0310*/ 	.word	0x000040c0


	//   ....[55]....
        /*0314*/ 	.word	0x00004150


	//   ....[56]....
        /*0318*/ 	.word	0x000041f0


	//   ....[57]....
        /*031c*/ 	.word	0x00004230


	//   ....[58]....
        /*0320*/ 	.word	0x00004260


	//   ....[59]....
        /*0324*/ 	.word	0x00004290


	//   ....[60]....
        /*0328*/ 	.word	0x000042c0


	//   ....[61]....
        /*032c*/ 	.word	0x000042f0


	//   ....[62]....
        /*0330*/ 	.word	0x00004310


	//   ....[63]....
        /*0334*/ 	.word	0x00004350


	//   ....[64]....
        /*0338*/ 	.word	0x000043e0


	//   ....[65]....
        /*033c*/ 	.word	0x00004420


	//   ....[66]....
        /*0340*/ 	.word	0x00004460


	//   ....[67]....
        /*0344*/ 	.word	0x000044a0


	//   ....[68]....
        /*0348*/ 	.word	0x000044e0


	//   ....[69]....
        /*034c*/ 	.word	0x00004510


	//   ....[70]....
        /*0350*/ 	.word	0x00004530


	//   ....[71]....
        /*0354*/ 	.word	0x00004570


	//   ....[72]....
        /*0358*/ 	.word	0x000045b0


	//   ....[73]....
        /*035c*/ 	.word	0x000045f0


	//   ....[74]....
        /*0360*/ 	.word	0x00004630


	//   ....[75]....
        /*0364*/ 	.word	0x00004670


	//   ....[76]....
        /*0368*/ 	.word	0x000046b0


	//   ....[77]....
        /*036c*/ 	.word	0x000046f0


	//   ....[78]....
        /*0370*/ 	.word	0x00004730


	//   ....[79]....
        /*0374*/ 	.word	0x00004780


	//   ....[80]....
        /*0378*/ 	.word	0x000047c0


	//   ....[81]....
        /*037c*/ 	.word	0x00004800


	//   ....[82]....
        /*0380*/ 	.word	0x00004840


	//   ....[83]....
        /*0384*/ 	.word	0x00004880


	//   ....[84]....
        /*0388*/ 	.word	0x000048c0


	//   ....[85]....
        /*038c*/ 	.word	0x000048f0


	//   ....[86]....
        /*0390*/ 	.word	0x00004930


	//   ....[87]....
        /*0394*/ 	.word	0x00004970


	//   ....[88]....
        /*0398*/ 	.word	0x00004c50


	//   ....[89]....
        /*039c*/ 	.word	0x00004c60


	//   ....[90]....
        /*03a0*/ 	.word	0x00004ca0


	//   ....[91]....
        /*03a4*/ 	.word	0x00004ce0


	//   ....[92]....
        /*03a8*/ 	.word	0x00004d70


	//   ....[93]....
        /*03ac*/ 	.word	0x00004e20


	//   ....[94]....
        /*03b0*/ 	.word	0x00004e60


	//   ....[95]....
        /*03b4*/ 	.word	0x00004f50


	//   ....[96]....
        /*03b8*/ 	.word	0x00004f90


	//   ....[97]....
        /*03bc*/ 	.word	0x00004fc0


	//   ....[98]....
        /*03c0*/ 	.word	0x00005080


	//   ....[99]....
        /*03c4*/ 	.word	0x000050c0


	//----- nvinfo : EIATTR_EXIT_INSTR_OFFSETS
	.align		4
.L_32:
        /*03c8*/ 	.byte	0x04, 0x1c
        /*03ca*/ 	.short	(.L_34 - .L_33)


	//   ....[0]....
.L_33:
        /*03cc*/ 	.word	0x00005aa0


	//----- nvinfo : EIATTR_MAX_THREADS
	.align		4
.L_34:
        /*03d0*/ 	.byte	0x04, 0x05
        /*03d2*/ 	.short	(.L_36 - .L_35)
.L_35:
        /*03d4*/ 	.word	0x00000200
        /*03d8*/ 	.word	0x00000001
        /*03dc*/ 	.word	0x00000001


	//----- nvinfo : EIATTR_CBANK_PARAM_SIZE
	.align		4
.L_36:
        /*03e0*/ 	.byte	0x03, 0x19
        /*03e2*/ 	.short	0x0040


	//----- nvinfo : EIATTR_PARAM_CBANK
	.align		4
        /*03e4*/ 	.byte	0x04, 0x0a
        /*03e6*/ 	.short	(.L_38 - .L_37)
	.align		4
.L_37:
        /*03e8*/ 	.word	index@(.nv.constant0.triton_)
        /*03ec*/ 	.short	0x0210
        /*03ee*/ 	.short	0x0040


	//----- nvinfo : EIATTR_SW_WAR
	.align		4
.L_38:
        /*03f0*/ 	.byte	0x04, 0x36
        /*03f2*/ 	.short	(.L_40 - .L_39)
.L_39:
        /*03f4*/ 	.word	0x00000008
.L_40:


//--------------------- .nv.callgraph             --------------------------
	.section	.nv.callgraph,"",@"SHT_CUDA_CALLGRAPH"
	.align	4
	.sectionentsize	8
	.align		4
        /*0000*/ 	.word	0x00000000
	.align		4
        /*0004*/ 	.word	0xffffffff
	.align		4
        /*0008*/ 	.word	0x00000000
	.align		4
        /*000c*/ 	.word	0xfffffffe
	.align		4
        /*0010*/ 	.word	0x00000000
	.align		4
        /*0014*/ 	.word	0xfffffffd
	.align		4
        /*0018*/ 	.word	0x00000000
	.align		4
        /*001c*/ 	.word	0xfffffffc


//--------------------- .nv.constant4             --------------------------
	.section	.nv.constant4,"a",@progbits
	.align	8
	.align		8
.nv.constant4:
        /*0000*/ 	.dword	_$_str


//--------------------- .text.triton_             --------------------------
	.section	.text.triton_,"ax",@progbits
	.sectionflags	@"SHF_BARRIERS=1"
	.align	128
        .global         triton_
        .type           triton_,@function
        .size           triton_,(.L_x_4 - triton_)
        .other          triton_,@"STO_CUDA_ENTRY STV_DEFAULT"
triton_:
.text.triton_:
[----:B------:R-:W0:Y:S02]  /*0000*/  LDC R1, c[0x0][0x28] ;  /* 0x00000a00ff017b82 */ /* 0x000e240000000800 */
[----:B------:R-:W1:Y:S01]  /*0010*/  S2R R57, SR_TID.X ;  /* 0x0000000000397919 */ /* 0x000e620000002100 */
[----:B------:R-:W-:Y:S01]  /*0020*/  ULDC.64 UR4, c[0x0][0x230] ;  /* 0x00008c0000047ab9 */ /* 0x000fe20000000a00 */
[----:B------:R-:W-:Y:S01]  /*0030*/  ULDC.64 UR6, c[0x0][0x228] ;  /* 0x00008a0000067ab9 */ /* 0x000fe20000000a00 */
[----:B------:R-:W-:Y:S01]  /*0040*/  ULDC UR8, c[0x0][0x248] ;  /* 0x0000920000087ab9 */ /* 0x000fe20000000800 */
[----:B------:R-:W2:Y:S01]  /*0050*/  S2R R9, SR_CTAID.X ;  /* 0x0000000000097919 */ /* 0x000ea20000002500 */
[----:B------:R-:W-:Y:S01]  /*0060*/  HFMA2.MMA R49, -RZ, RZ, 0, 0 ;  /* 0x00000000ff317435 */ /* 0x000fe200000001ff */
[----:B------:R-:W-:Y:S01]  /*0070*/  CS2R R34, SRZ ;  /* 0x0000000000227805 */ /* 0x000fe2000001ff00 */
[----:B------:R-:W-:Y:S01]  /*0080*/  HFMA2.MMA R27, -RZ, RZ, 0, 0 ;  /* 0x00000000ff1b7435 */ /* 0x000fe200000001ff */
[----:B------:R-:W-:Y:S02]  /*0090*/  CS2R R36, SRZ ;  /* 0x0000000000247805 */ /* 0x000fe4000001ff00 */
[----:B------:R-:W-:-:S02]  /*00a0*/  CS2R R38, SRZ ;  /* 0x0000000000267805 */ /* 0x000fc4000001ff00 */
[----:B------:R-:W-:Y:S02]  /*00b0*/  CS2R R28, SRZ ;  /* 0x00000000001c7805 */ /* 0x000fe4000001ff00 */
[----:B------:R-:W-:Y:S02]  /*00c0*/  CS2R R22, SRZ ;  /* 0x0000000000167805 */ /* 0x000fe4000001ff00 */
[----:B------:R-:W-:Y:S02]  /*00d0*/  CS2R R20, SRZ ;  /* 0x0000000000147805 */ /* 0x000fe4000001ff00 */
[----:B------:R-:W-:Y:S02]  /*00e0*/  CS2R R16, SRZ ;  /* 0x0000000000107805 */ /* 0x000fe4000001ff00 */
[----:B------:R-:W-:Y:S02]  /*00f0*/  CS2R R32, SRZ ;  /* 0x0000000000207805 */ /* 0x000fe4000001ff00 */
[----:B------:R-:W-:-:S02]  /*0100*/  CS2R R30, SRZ ;  /* 0x00000000001e7805 */ /* 0x000fc4000001ff00 */
[----:B------:R-:W-:Y:S02]  /*0110*/  MOV R24, RZ ;  /* 0x000000ff00187202 */ /* 0x000fe40000000f00 */
[----:B------:R-:W-:Y:S02]  /*0120*/  CS2R R40, SRZ ;  /* 0x0000000000287805 */ /* 0x000fe4000001ff00 */
[----:B------:R-:W-:Y:S02]  /*0130*/  CS2R R18, SRZ ;  /* 0x0000000000127805 */ /* 0x000fe4000001ff00 */
[----:B-1----:R-:W-:Y:S02]  /*0140*/  LOP3.LUT R14, R57, 0x1ff, RZ, 0xc0, !PT ;  /* 0x000001ff390e7812 */ /* 0x002fe400078ec0ff */
[----:B--2---:R-:W-:-:S03]  /*0150*/  SHF.L.U32 R5, R9, 0x3, RZ ;  /* 0x0000000309057819 */ /* 0x004fc600000006ff */
[----:B------:R-:W-:Y:S01]  /*0160*/  IMAD.WIDE.U32 R2, R14, 0x2, RZ ;  /* 0x000000020e027825 */ /* 0x000fe200078e00ff */
[----:B------:R-:W-:Y:S02]  /*0170*/  IADD3 R0, R5, 0x1, RZ ;  /* 0x0000000105007810 */ /* 0x000fe40007ffe0ff */
[----:B------:R-:W-:Y:S02]  /*0180*/  LOP3.LUT R42, R2, 0x3000, RZ, 0xfc, !PT ;  /* 0x00003000022a7812 */ /* 0x000fe400078efcff */
[----:B------:R-:W-:Y:S02]  /*0190*/  IADD3 R4, R5, 0x2, RZ ;  /* 0x0000000205047810 */ /* 0x000fe40007ffe0ff */
[----:B------:R-:W-:Y:S02]  /*01a0*/  IADD3 R26, P2, R42, UR4, RZ ;  /* 0x000000042a1a7c10 */ /* 0x000fe4000ff5e0ff */
[----:B------:R-:W-:Y:S02]  /*01b0*/  IADD3 R42, P3, R42, UR6, RZ ;  /* 0x000000062a2a7c10 */ /* 0x000fe4000ff7e0ff */
[----:B------:R-:W-:Y:S01]  /*01c0*/  IADD3.X R25, R3, UR5, RZ, P2, !PT ;  /* 0x0000000503197c10 */ /* 0x000fe200097fe4ff */
[----:B------:R-:W-:Y:S01]  /*01d0*/  ULDC.64 UR4, c[0x0][0x238] ;  /* 0x00008e0000047ab9 */ /* 0x000fe20000000a00 */
[----:B------:R-:W-:Y:S01]  /*01e0*/  IADD3.X R43, R3, UR7, RZ, P3, !PT ;  /* 0x00000007032b7c10 */ /* 0x000fe20009ffe4ff */
[----:B------:R-:W-:Y:S01]  /*01f0*/  ULDC.64 UR6, c[0x0][0x220] ;  /* 0x0000880000067ab9 */ /* 0x000fe20000000a00 */
[----:B------:R-:W-:Y:S01]  /*0200*/  IADD3 R44, P3, R2, UR4, RZ ;  /* 0x00000004022c7c10 */ /* 0x000fe2000ff7e0ff */
[----:B------:R-:W-:Y:S01]  /*0210*/  UMOV UR4, 0x400 ;  /* 0x0000040000047882 */ /* 0x000fe20000000000 */
[----:B------:R-:W-:-:S02]  /*0220*/  ISETP.GE.AND P1, PT, R0, UR8, PT ;  /* 0x0000000800007c0c */ /* 0x000fc4000bf26270 */
[----:B------:R-:W-:Y:S01]  /*0230*/  IADD3.X R45, R3, UR5, RZ, P3, !PT ;  /* 0x00000005032d7c10 */ /* 0x000fe20009ffe4ff */
[----:B------:R-:W1:Y:S01]  /*0240*/  S2UR UR5, SR_CgaCtaId ;  /* 0x00000000000579c3 */ /* 0x000e620000008800 */
[----:B------:R-:W-:Y:S02]  /*0250*/  ISETP.GE.AND P0, PT, R4, UR8, PT ;  /* 0x0000000804007c0c */ /* 0x000fe4000bf06270 */
[----:B------:R-:W-:Y:S02]  /*0260*/  IADD3 R0, R5, 0x3, RZ ;  /* 0x0000000305007810 */ /* 0x000fe40007ffe0ff */
[----:B------:R-:W-:Y:S02]  /*0270*/  IADD3 R4, R5, 0x4, RZ ;  /* 0x0000000405047810 */ /* 0x000fe40007ffe0ff */
[----:B------:R-:W-:Y:S02]  /*0280*/  P2R R75, PR, RZ, 0x2 ;  /* 0x00000002ff4b7803 */ /* 0x000fe40000000000 */
[----:B------:R-:W-:-:S02]  /*0290*/  P2R R74, PR, RZ, 0x1 ;  /* 0x00000001ff4a7803 */ /* 0x000fc40000000000 */
[----:B------:R-:W-:Y:S02]  /*02a0*/  ISETP.GE.AND P0, PT, R0, UR8, PT ;  /* 0x0000000800007c0c */ /* 0x000fe4000bf06270 */
[----:B------:R-:W-:Y:S02]  /*02b0*/  ISETP.GE.AND P1, PT, R4, UR8, PT ;  /* 0x0000000804007c0c */ /* 0x000fe4000bf26270 */
[----:B------:R-:W-:Y:S02]  /*02c0*/  IADD3 R0, R5, 0x5, RZ ;  /* 0x0000000505007810 */ /* 0x000fe40007ffe0ff */
[----:B------:R-:W-:Y:S02]  /*02d0*/  IADD3 R4, R5, 0x6, RZ ;  /* 0x0000000605047810 */ /* 0x000fe40007ffe0ff */
[----:B------:R-:W-:Y:S02]  /*02e0*/  ISETP.GE.AND P2, PT, R0, UR8, PT ;  /* 0x0000000800007c0c */ /* 0x000fe4000bf46270 */
[----:B------:R-:W-:-:S02]  /*02f0*/  ISETP.GE.AND P3, PT, R4, UR8, PT ;  /* 0x0000000804007c0c */ /* 0x000fc4000bf66270 */
[----:B------:R-:W-:Y:S01]  /*0300*/  SHF.R.U32.HI R4, RZ, 0x6, R57 ;  /* 0x00000006ff047819 */ /* 0x000fe20000011639 */
[----:B-1----:R-:W-:Y:S01]  /*0310*/  UPRMT UR4, UR5, 0x654, UR4 ;  /* 0x0000065405047896 */ /* 0x002fe20008000004 */
[----:B------:R-:W-:Y:S02]  /*0320*/  SHF.L.U32 R0, R57, 0x3, RZ ;  /* 0x0000000339007819 */ /* 0x000fe400000006ff */
[----:B------:R-:W-:Y:S02]  /*0330*/  SGXT.U32 R4, R4, 0x3 ;  /* 0x000000030404781a */ /* 0x000fe40000000000 */
[----:B------:R-:W-:Y:S02]  /*0340*/  LOP3.LUT R7, R0, 0x1f8, RZ, 0xc0, !PT ;  /* 0x000001f800077812 */ /* 0x000fe400078ec0ff */
[----:B------:R-:W-:Y:S02]  /*0350*/  IADD3 R46, P4, R2, UR6, RZ ;  /* 0x00000006022e7c10 */ /* 0x000fe4000ff9e0ff */
[-C--:B------:R-:W-:Y:S01]  /*0360*/  LEA R0, R9, R4.reuse, 0x3 ;  /* 0x0000000409007211 */ /* 0x080fe200078e18ff */
[--C-:B------:R-:W-:Y:S01]  /*0370*/  IMAD R15, R4, 0x208, R7.reuse ;  /* 0x00000208040f7824 */ /* 0x100fe200078e0207 */
[----:B------:R-:W-:Y:S01]  /*0380*/  IADD3.X R47, R3, UR7, RZ, P4, !PT ;  /* 0x00000007032f7c10 */ /* 0x000fe2000a7fe4ff */
[----:B------:R-:W-:Y:S01]  /*0390*/  ULDC.64 UR6, c[0x0][0x208] ;  /* 0x0000820000067ab9 */ /* 0x000fe20000000a00 */
[C---:B------:R-:W-:Y:S01]  /*03a0*/  ISETP.GE.AND P4, PT, R5.reuse, UR8, PT ;  /* 0x0000000805007c0c */ /* 0x040fe2000bf86270 */
[----:B------:R-:W-:Y:S01]  /*03b0*/  IMAD R0, R0, 0xc00, R7 ;  /* 0x00000c0000007824 */ /* 0x000fe200078e0207 */
[----:B------:R-:W-:-:S02]  /*03c0*/  LOP3.LUT R4, R5, R4, RZ, 0xfc, !PT ;  /* 0x0000000405047212 */ /* 0x000fc400078efcff */
[----:B------:R-:W-:Y:S02]  /*03d0*/  IADD3 R5, R5, 0x7, RZ ;  /* 0x0000000705057810 */ /* 0x000fe40007ffe0ff */
[----:B------:R-:W-:Y:S02]  /*03e0*/  P2R R76, PR, RZ, 0x10 ;  /* 0x00000010ff4c7803 */ /* 0x000fe40000000000 */
[----:B------:R-:W-:Y:S02]  /*03f0*/  LEA R14, R14, UR4, 0x1 ;  /* 0x000000040e0e7c11 */ /* 0x000fe4000f8e08ff */
[----:B------:R-:W-:Y:S02]  /*0400*/  LEA R15, R15, UR4, 0x1 ;  /* 0x000000040f0f7c11 */ /* 0x000fe4000f8e08ff */
[----:B------:R-:W-:Y:S02]  /*0410*/  ISETP.GE.AND P4, PT, R5, UR8, PT ;  /* 0x0000000805007c0c */ /* 0x000fe4000bf86270 */
[----:B------:R-:W-:-:S13]  /*0420*/  ISETP.GE.AND P5, PT, R4, UR8, PT ;  /* 0x0000000804007c0c */ /* 0x000fda000bfa6270 */
.L_x_1:
[----:B0-----:R-:W0:Y:S01]  /*0430*/  LDC.64 R4, c[0x0][0x218] ;  /* 0x00008600ff047b82 */ /* 0x001e220000000a00 */
[----:B------:R-:W-:Y:S02]  /*0440*/  IADD3 R7, R0, R49, RZ ;  /* 0x0000003100077210 */ /* 0x000fe40007ffe0ff */
[----:B------:R-:W-:Y:S02]  /*0450*/  CS2R R8, SRZ ;  /* 0x0000000000087805 */ /* 0x000fe4000001ff00 */
[----:B------:R-:W-:Y:S02]  /*0460*/  CS2R R10, SRZ ;  /* 0x00000000000a7805 */ /* 0x000fe4000001ff00 */
[----:B------:R-:W-:Y:S02]  /*0470*/  MOV R58, R26 ;  /* 0x0000001a003a7202 */ /* 0x000fe40000000f00 */
[----:B------:R-:W-:Y:S01]  /*0480*/  MOV R54, R42 ;  /* 0x0000002a00367202 */ /* 0x000fe20000000f00 */
[----:B------:R-:W1:Y:S01]  /*0490*/  LDC.64 R12, c[0x0][0x210] ;  /* 0x00008400ff0c7b82 */ /* 0x000e620000000a00 */
[----:B------:R-:W-:-:S02]  /*04a0*/  MOV R52, R46 ;  /* 0x0000002e00347202 */ /* 0x000fc40000000f00 */
[----:B------:R-:W-:Y:S02]  /*04b0*/  MOV R59, R25 ;  /* 0x00000019003b7202 */ /* 0x000fe40000000f00 */
[----:B------:R-:W-:Y:S02]  /*04c0*/  MOV R55, R43 ;  /* 0x0000002b00377202 */ /* 0x000fe40000000f00 */
[----:B------:R-:W-:Y:S02]  /*04d0*/  MOV R53, R47 ;  /* 0x0000002f00357202 */ /* 0x000fe40000000f00 */
[----:B------:R-:W-:Y:S02]  /*04e0*/  MOV R50, R44 ;  /* 0x0000002c00327202 */ /* 0x000fe40000000f00 */
[----:B------:R-:W-:Y:S02]  /*04f0*/  MOV R51, R45 ;  /* 0x0000002d00337202 */ /* 0x000fe40000000f00 */
[----:B------:R-:W-:Y:S01]  /*0500*/  IADD3 R26, P6, R26, 0x400, RZ ;  /* 0x000004001a1a7810 */ /* 0x000fe20007fde0ff */
[----:B0-----:R-:W-:-:S03]  /*0510*/  IMAD.WIDE R60, R7, 0x2, R4 ;  /* 0x00000002073c7825 */ /* 0x001fc600078e0204 */
[----:B------:R-:W-:Y:S02]  /*0520*/  IADD3.X R25, RZ, R25, RZ, P6, !PT ;  /* 0x00000019ff197210 */ /* 0x000fe400037fe4ff */
[----:B------:R-:W-:Y:S02]  /*0530*/  CS2R R4, SRZ ;  /* 0x0000000000047805 */ /* 0x000fe4000001ff00 */
[----:B------:R-:W-:Y:S01]  /*0540*/  IADD3 R42, P6, R42, 0x400, RZ ;  /* 0x000004002a2a7810 */ /* 0x000fe20007fde0ff */
[----:B------:R-:W2:Y:S03]  /*0550*/  @!P5 LDG.E.EF.128 R8, desc[UR6][R60.64] ;  /* 0x000000063c08d981 */ /* 0x000ea6000c0e1d00 */
[----:B------:R-:W-:Y:S01]  /*0560*/  IADD3.X R43, RZ, R43, RZ, P6, !PT ;  /* 0x0000002bff2b7210 */ /* 0x000fe200037fe4ff */
[----:B------:R-:W-:Y:S01]  /*0570*/  BAR.SYNC.DEFER_BLOCKING 0x0 ;  /* 0x0000000000007b1d */ /* 0x000fe20000010000 */
[----:B-1----:R-:W-:Y:S01]  /*0580*/  IMAD.WIDE R12, R7, 0x2, R12 ;  /* 0x00000002070c7825 */ /* 0x002fe200078e020c */
[----:B------:R-:W-:-:S02]  /*0590*/  CS2R R6, SRZ ;  /* 0x0000000000067805 */ /* 0x000fc4000001ff00 */
[----:B------:R-:W-:-:S04]  /*05a0*/  IADD3 R44, P6, R44, 0x400, RZ ;  /* 0x000004002c2c7810 */ /* 0x000fc80007fde0ff */
[----:B------:R-:W-:Y:S02]  /*05b0*/  IADD3.X R45, RZ, R45, RZ, P6, !PT ;  /* 0x0000002dff2d7210 */ /* 0x000fe400037fe4ff */
[----:B------:R-:W-:-:S04]  /*05c0*/  IADD3 R46, P6, R46, 0x400, RZ ;  /* 0x000004002e2e7810 */ /* 0x000fc80007fde0ff */
[----:B------:R-:W-:Y:S02]  /*05d0*/  IADD3.X R47, RZ, R47, RZ, P6, !PT ;  /* 0x0000002fff2f7210 */ /* 0x000fe400037fe4ff */
[----:B--2---:R-:W-:Y:S02]  /*05e0*/  SEL R8, R8, RZ, !P5 ;  /* 0x000000ff08087207 */ /* 0x004fe40006800000 */
[----:B------:R-:W-:Y:S02]  /*05f0*/  SEL R9, R9, RZ, !P5 ;  /* 0x000000ff09097207 */ /* 0x000fe40006800000 */
[----:B------:R-:W-:Y:S02]  /*0600*/  SEL R10, R10, RZ, !P5 ;  /* 0x000000ff0a0a7207 */ /* 0x000fe40006800000 */
[----:B------:R-:W-:-:S05]  /*0610*/  SEL R11, R11, RZ, !P5 ;  /* 0x000000ff0b0b7207 */ /* 0x000fca0006800000 */
[----:B------:R-:W-:Y:S01]  /*0620*/  STS.128 [R15], R8 ;  /* 0x000000080f007388 */ /* 0x000fe20000000c00 */
[----:B------:R-:W-:Y:S06]  /*0630*/  BAR.SYNC.DEFER_BLOCKING 0x0 ;  /* 0x0000000000007b1d */ /* 0x000fec0000010000 */
[----:B------:R-:W2:Y:S04]  /*0640*/  @!P5 LDG.E.EF.128 R4, desc[UR6][R12.64] ;  /* 0x000000060c04d981 */ /* 0x000ea8000c0e1d00 */
[----:B------:R0:W3:Y:S04]  /*0650*/  LDG.E.EL.U16 R54, desc[UR6][R54.64] ;  /* 0x0000000636367981 */ /* 0x0000e8000c2e1500 */
[----:B------:R1:W4:Y:S04]  /*0660*/  LDG.E.EL.U16 R58, desc[UR6][R58.64] ;  /* 0x000000063a3a7981 */ /* 0x000328000c2e1500 */
[----:B------:R5:W3:Y:S04]  /*0670*/  LDG.E.EL.U16 R52, desc[UR6][R52.64] ;  /* 0x0000000634347981 */ /* 0x000ae8000c2e1500 */
[----:B------:R-:W-:Y:S04]  /*0680*/  LDS.U16 R48, [R14] ;  /* 0x000000000e307984 */ /* 0x000fe80000000400 */
[----:B------:R-:W-:Y:S04]  /*0690*/  LDS.U16 R56, [R14+0x410] ;  /* 0x000410000e387984 */ /* 0x000fe80000000400 */
[----:B------:R-:W0:Y:S04]  /*06a0*/  LDS.U16 R60, [R14+0x820] ;  /* 0x000820000e3c7984 */ /* 0x000e280000000400 */
[----:B------:R-:W-:Y:S04]  /*06b0*/  LDS.U16 R61, [R14+0xc30] ;  /* 0x000c30000e3d7984 */ /* 0x000fe80000000400 */
[----:B------:R-:W-:Y:S04]  /*06c0*/  LDS.U16 R62, [R14+0x1040] ;  /* 0x001040000e3e7984 */ /* 0x000fe80000000400 */
[----:B------:R-:W0:Y:S04]  /*06d0*/  LDS.U16 R8, [R14+0x1450] ;  /* 0x001450000e087984 */ /* 0x000e280000000400 */
[----:B------:R-:W-:Y:S04]  /*06e0*/  LDS.U16 R9, [R14+0x1860] ;  /* 0x001860000e097984 */ /* 0x000fe80000000400 */
[----:B------:R-:W-:Y:S01]  /*06f0*/  LDS.U16 R10, [R14+0x1c70] ;  /* 0x001c70000e0a7984 */ /* 0x000fe20000000400 */
[----:B------:R-:W-:Y:S01]  /*0700*/  BAR.SYNC.DEFER_BLOCKING 0x0 ;  /* 0x0000000000007b1d */ /* 0x000fe20000010000 */
[----:B--2---:R-:W-:-:S02]  /*0710*/  SEL R4, R4, RZ, !P5 ;  /* 0x000000ff04047207 */ /* 0x004fc40006800000 */
[----:B------:R-:W-:Y:S02]  /*0720*/  SEL R5, R5, RZ, !P5 ;  /* 0x000000ff05057207 */ /* 0x000fe40006800000 */
[----:B------:R-:W-:Y:S02]  /*0730*/  SEL R6, R6, RZ, !P5 ;  /* 0x000000ff06067207 */ /* 0x000fe40006800000 */
[----:B------:R-:W-:-:S05]  /*0740*/  SEL R7, R7, RZ, !P5 ;  /* 0x000000ff07077207 */ /* 0x000fca0006800000 */
[----:B------:R4:W-:Y:S01]  /*0750*/  STS.128 [R15], R4 ;  /* 0x000000040f007388 */ /* 0x0009e20000000c00 */
[----:B------:R-:W-:Y:S06]  /*0760*/  BAR.SYNC.DEFER_BLOCKING 0x0 ;  /* 0x0000000000007b1d */ /* 0x000fec0000010000 */
[----:B------:R2:W2:Y:S04]  /*0770*/  LDG.E.EL.U16 R50, desc[UR6][R50.64] ;  /* 0x0000000632327981 */ /* 0x0004a8000c2e1500 */
[----:B0-----:R-:W0:Y:S04]  /*0780*/  LDS.U16 R55, [R14+0x820] ;  /* 0x000820000e377984 */ /* 0x001e280000000400 */
[----:B-1----:R-:W1:Y:S04]  /*0790*/  LDS.U16 R59, [R14+0xc30] ;  /* 0x000c30000e3b7984 */ /* 0x002e680000000400 */
[----:B------:R-:W1:Y:S04]  /*07a0*/  LDS.U16 R63, [R14+0x1040] ;  /* 0x001040000e3f7984 */ /* 0x000e680000000400 */
[----:B------:R-:W1:Y:S04]  /*07b0*/  LDS.U16 R64, [R14+0x1450] ;  /* 0x001450000e407984 */ /* 0x000e680000000400 */
[----:B------:R-:W1:Y:S04]  /*07c0*/  LDS.U16 R65, [R14+0x1860] ;  /* 0x001860000e417984 */ /* 0x000e680000000400 */
[----:B------:R-:W1:Y:S04]  /*07d0*/  LDS.U16 R11, [R14] ;  /* 0x000000000e0b7984 */ /* 0x000e680000000400 */
[----:B-----5:R-:W5:Y:S04]  /*07e0*/  LDS.U16 R53, [R14+0x410] ;  /* 0x000410000e357984 */ /* 0x020f680000000400 */
[----:B------:R-:W2:Y:S01]  /*07f0*/  LDS.U16 R66, [R14+0x1c70] ;  /* 0x001c70000e427984 */ /* 0x000ea20000000400 */
[----:B---3--:R-:W-:-:S02]  /*0800*/  SHF.L.U32 R54, R54, 0x10, RZ ;  /* 0x0000001036367819 */ /* 0x008fc400000006ff */
[----:B----4-:R-:W-:Y:S02]  /*0810*/  SHF.L.U32 R5, R58, 0x10, RZ ;  /* 0x000000103a057819 */ /* 0x010fe400000006ff */
[----:B------:R-:W-:Y:S02]  /*0820*/  SHF.L.U32 R71, R52, 0x10, RZ ;  /* 0x0000001034477819 */ /* 0x000fe400000006ff */
[----:B------:R-:W-:Y:S02]  /*0830*/  SHF.L.U32 R60, R60, 0x10, RZ ;  /* 0x000000103c3c7819 */ /* 0x000fe400000006ff */
[----:B------:R-:W-:Y:S02]  /*0840*/  SHF.L.U32 R8, R8, 0x10, RZ ;  /* 0x0000001008087819 */ /* 0x000fe400000006ff */
[----:B------:R-:W-:Y:S02]  /*0850*/  SHF.L.U32 R61, R61, 0x10, RZ ;  /* 0x000000103d3d7819 */ /* 0x000fe400000006ff */
[----:B0-----:R-:W-:-:S02]  /*0860*/  SHF.L.U32 R55, R55, 0x10, RZ ;  /* 0x0000001037377819 */ /* 0x001fc400000006ff */
[----:B------:R-:W-:Y:S02]  /*0870*/  SHF.L.U32 R62, R62, 0x10, RZ ;  /* 0x000000103e3e7819 */ /* 0x000fe400000006ff */
[----:B-1----:R-:W-:Y:S02]  /*0880*/  SHF.L.U32 R59, R59, 0x10, RZ ;  /* 0x000000103b3b7819 */ /* 0x002fe400000006ff */
[----:B------:R-:W-:Y:S01]  /*0890*/  SHF.L.U32 R63, R63, 0x10, RZ ;  /* 0x000000103f3f7819 */ /* 0x000fe200000006ff */
[----:B------:R-:W-:Y:S01]  /*08a0*/  FADD R54, R54, R5 ;  /* 0x0000000536367221 */ /* 0x000fe20000000000 */
[----:B------:R-:W-:Y:S01]  /*08b0*/  SHF.L.U32 R48, R48, 0x10, RZ ;  /* 0x0000001030307819 */ /* 0x000fe200000006ff */
[--C-:B------:R-:W-:Y:S01]  /*08c0*/  FADD R5, R60, R71.reuse ;  /* 0x000000473c057221 */ /* 0x100fe20000000000 */
[----:B------:R-:W-:Y:S01]  /*08d0*/  SHF.L.U32 R56, R56, 0x10, RZ ;  /* 0x0000001038387819 */ /* 0x000fe200000006ff */
[--C-:B------:R-:W-:Y:S01]  /*08e0*/  FADD R69, R8, R71.reuse ;  /* 0x0000004708457221 */ /* 0x100fe20000000000 */
[----:B------:R-:W-:Y:S01]  /*08f0*/  SHF.L.U32 R9, R9, 0x10, RZ ;  /* 0x0000001009097819 */ /* 0x000fe200000006ff */
[--C-:B------:R-:W-:Y:S01]  /*0900*/  FADD R61, R61, R71.reuse ;  /* 0x000000473d3d7221 */ /* 0x100fe20000000000 */
[----:B------:R-:W-:Y:S01]  /*0910*/  SHF.L.U32 R10, R10, 0x10, RZ ;  /* 0x000000100a0a7819 */ /* 0x000fe200000006ff */
[----:B------:R-:W-:Y:S01]  /*0920*/  FADD R7, R62, R71 ;  /* 0x000000473e077221 */ /* 0x000fe20000000000 */
[----:B------:R-:W-:-:S02]  /*0930*/  SHF.L.U32 R64, R64, 0x10, RZ ;  /* 0x0000001040407819 */ /* 0x000fc400000006ff */
[----:B------:R-:W-:Y:S02]  /*0940*/  SHF.L.U32 R65, R65, 0x10, RZ ;  /* 0x0000001041417819 */ /* 0x000fe400000006ff */
[----:B------:R-:W-:Y:S02]  /*0950*/  SHF.L.U32 R11, R11, 0x10, RZ ;  /* 0x000000100b0b7819 */ /* 0x000fe400000006ff */
[----:B-----5:R-:W-:Y:S02]  /*0960*/  SHF.L.U32 R53, R53, 0x10, RZ ;  /* 0x0000001035357819 */ /* 0x020fe400000006ff */
[----:B------:R-:W-:Y:S02]  /*0970*/  ISETP.NE.AND P6, PT, R49, RZ, PT ;  /* 0x000000ff3100720c */ /* 0x000fe40003fc5270 */
[----:B--2---:R-:W-:Y:S01]  /*0980*/  SHF.L.U32 R66, R66, 0x10, RZ ;  /* 0x0000001042427819 */ /* 0x004fe200000006ff */
[--C-:B------:R-:W-:Y:S01]  /*0990*/  FADD R51, R48, R71.reuse ;  /* 0x0000004730337221 */ /* 0x100fe20000000000 */
[--C-:B------:R-:W-:Y:S01]  /*09a0*/  FADD R67, R56, R71.reuse ;  /* 0x0000004738437221 */ /* 0x100fe20000000000 */
[--C-:B------:R-:W-:Y:S01]  /*09b0*/  FADD R9, R9, R71.reuse ;  /* 0x0000004709097221 */ /* 0x100fe20000000000 */
[----:B------:R-:W-:Y:S01]  /*09c0*/  FADD R71, R10, R71 ;  /* 0x000000470a477221 */ /* 0x000fe20000000000 */
[----:B------:R-:W-:-:S02]  /*09d0*/  MOV R48, 0x3f800000 ;  /* 0x3f80000000307802 */ /* 0x000fc40000000f00 */
[----:B------:R-:W-:Y:S02]  /*09e0*/  MOV R52, 0x3f800000 ;  /* 0x3f80000000347802 */ /* 0x000fe40000000f00 */
[----:B------:R-:W-:Y:S02]  /*09f0*/  MOV R62, 0x3f800000 ;  /* 0x3f800000003e7802 */ /* 0x000fe40000000f00 */
[----:B------:R-:W-:Y:S02]  /*0a00*/  MOV R72, 0x3f800000 ;  /* 0x3f80000000487802 */ /* 0x000fe40000000f00 */
[----:B------:R-:W-:Y:S02]  /*0a10*/  MOV R56, RZ ;  /* 0x000000ff00387202 */ /* 0x000fe40000000f00 */
[----:B------:R-:W-:Y:S02]  /*0a20*/  MOV R73, RZ ;  /* 0x000000ff00497202 */ /* 0x000fe40000000f00 */
[----:B------:R-:W-:-:S05]  /*0a30*/  SHF.L.U32 R50, R50, 0x10, RZ ;  /* 0x0000001032327819 */ /* 0x000fca00000006ff */
[--C-:B------:R-:W-:Y:S01]  /*0a40*/  FADD R4, R55, R50.reuse ;  /* 0x0000003237047221 */ /* 0x100fe20000000000 */
[--C-:B------:R-:W-:Y:S01]  /*0a50*/  FADD R6, R59, R50.reuse ;  /* 0x000000323b067221 */ /* 0x100fe20000000000 */
[--C-:B------:R-:W-:Y:S02]  /*0a60*/  FADD R8, R63, R50.reuse ;  /* 0x000000323f087221 */ /* 0x100fe40000000000 */
[C---:B------:R-:W-:Y:S01]  /*0a70*/  FFMA R4, R54.reuse, R4, R5 ;  /* 0x0000000436047223 */ /* 0x040fe20000000005 */
[C---:B------:R-:W-:Y:S01]  /*0a80*/  FFMA R5, R54.reuse, R6, R61 ;  /* 0x0000000636057223 */ /* 0x040fe2000000003d */
[----:B------:R-:W-:Y:S01]  /*0a90*/  FFMA R7, R54, R8, R7 ;  /* 0x0000000836077223 */ /* 0x000fe20000000007 */
[--C-:B------:R-:W-:Y:S01]  /*0aa0*/  FADD R6, R64, R50.reuse ;  /* 0x0000003240067221 */ /* 0x100fe20000000000 */
[--C-:B------:R-:W-:Y:S01]  /*0ab0*/  FADD R65, R65, R50.reuse ;  /* 0x0000003241417221 */ /* 0x100fe20000000000 */
[--C-:B------:R-:W-:Y:S01]  /*0ac0*/  FADD R10, R11, R50.reuse ;  /* 0x000000320b0a7221 */ /* 0x100fe20000000000 */
[--C-:B------:R-:W-:Y:S01]  /*0ad0*/  FADD R8, R53, R50.reuse ;  /* 0x0000003235087221 */ /* 0x100fe20000000000 */
[----:B------:R-:W-:Y:S01]  /*0ae0*/  FADD R50, R66, R50 ;  /* 0x0000003242327221 */ /* 0x000fe20000000000 */
[C---:B------:R-:W-:Y:S01]  /*0af0*/  FFMA R6, R54.reuse, R6, R69 ;  /* 0x0000000636067223 */ /* 0x040fe20000000045 */
[C---:B------:R-:W-:Y:S01]  /*0b00*/  FFMA R10, R54.reuse, R10, R51 ;  /* 0x0000000a360a7223 */ /* 0x040fe20000000033 */
[C---:B------:R-:W-:Y:S01]  /*0b10*/  FFMA R9, R54.reuse, R65, R9 ;  /* 0x0000004136097223 */ /* 0x040fe20000000009 */
[C---:B------:R-:W-:Y:S01]  /*0b20*/  FFMA R51, R54.reuse, R8, R67 ;  /* 0x0000000836337223 */ /* 0x040fe20000000043 */
[----:B------:R-:W-:Y:S01]  /*0b30*/  FFMA R50, R54, R50, R71 ;  /* 0x0000003236327223 */ /* 0x000fe20000000047 */
[----:B------:R-:W-:-:S02]  /*0b40*/  MOV R8, 0x3f800000 ;  /* 0x3f80000000087802 */ /* 0x000fc40000000f00 */
[----:B------:R-:W-:Y:S02]  /*0b50*/  CS2R R68, SRZ ;  /* 0x0000000000447805 */ /* 0x000fe4000001ff00 */
[----:B------:R-:W-:Y:S02]  /*0b60*/  MOV R11, 0x3f800000 ;  /* 0x3f800000000b7802 */ /* 0x000fe40000000f00 */
[----:B------:R-:W-:Y:S02]  /*0b70*/  CS2R R70, SRZ ;  /* 0x0000000000467805 */ /* 0x000fe4000001ff00 */
[----:B------:R-:W-:Y:S02]  /*0b80*/  MOV R53, 0x3f800000 ;  /* 0x3f80000000357802 */ /* 0x000fe40000000f00 */
[----:B------:R-:W-:Y:S02]  /*0b90*/  MOV R54, 0x3f800000 ;  /* 0x3f80000000367802 */ /* 0x000fe40000000f00 */
[----:B------:R-:W-:-:S02]  /*0ba0*/  MOV R55, RZ ;  /* 0x000000ff00377202 */ /* 0x000fc40000000f00 */
[----:B------:R-:W-:Y:S02]  /*0bb0*/  MOV R66, RZ ;  /* 0x000000ff00427202 */ /* 0x000fe40000000f00 */
[----:B------:R-:W-:Y:S02]  /*0bc0*/  MOV R60, R4 ;  /* 0x00000004003c7202 */ /* 0x000fe40000000f00 */
[----:B------:R-:W-:Y:S02]  /*0bd0*/  MOV R61, R5 ;  /* 0x00000005003d7202 */ /* 0x000fe40000000f00 */
[----:B------:R-:W-:Y:S02]  /*0be0*/  MOV R63, R7 ;  /* 0x00000007003f7202 */ /* 0x000fe40000000f00 */
[----:B------:R-:W-:Y:S02]  /*0bf0*/  MOV R65, R6 ;  /* 0x0000000600417202 */ /* 0x000fe40000000f00 */
[----:B------:R-:W-:-:S02]  /*0c00*/  MOV R64, R9 ;  /* 0x0000000900407202 */ /* 0x000fc40000000f00 */
[----:B------:R-:W-:Y:S02]  /*0c10*/  MOV R58, R10 ;  /* 0x0000000a003a7202 */ /* 0x000fe40000000f00 */
[----:B------:R-:W-:Y:S02]  /*0c20*/  MOV R59, R51 ;  /* 0x00000033003b7202 */ /* 0x000fe40000000f00 */
[----:B------:R-:W-:Y:S01]  /*0c30*/  MOV R67, R50 ;  /* 0x0000003200437202 */ /* 0x000fe20000000f00 */
[----:B------:R-:W-:Y:S06]  /*0c40*/  @!P6 BRA `(.L_x_0) ;  /* 0x0000000400c0e947 */ /* 0x000fec0003800000 */
[----:B------:R-:W-:Y:S01]  /*0c50*/  FADD R8, R35, 1 ;  /* 0x3f80000023087421 */ /* 0x000fe20000000000 */
[----:B------:R-:W-:Y:S01]  /*0c60*/  FADD R55, R10, -R33 ;  /* 0x800000210a377221 */ /* 0x000fe20000000000 */
[----:B------:R-:W-:Y:S01]  /*0c70*/  FADD R56, R51, -R32 ;  /* 0x8000002033387221 */ /* 0x000fe20000000000 */
[----:B------:R-:W-:Y:S01]  /*0c80*/  FADD R66, R4, -R31 ;  /* 0x8000001f04427221 */ /* 0x000fe20000000000 */
[C---:B------:R-:W-:Y:S01]  /*0c90*/  FMUL R11, R8.reuse, 0.25 ;  /* 0x3e800000080b7820 */ /* 0x040fe20000400000 */
[----:B------:R-:W-:Y:S01]  /*0ca0*/  FSETP.GT.AND P6, PT, |R8|, 8.50705917302346158658e+37, PT ;  /* 0x7e8000000800780b */ /* 0x000fe20003fc4200 */
[----:B------:R-:W-:Y:S01]  /*0cb0*/  FMUL R48, R55, 0.25 ;  /* 0x3e80000037307820 */ /* 0x000fe20000400000 */
[----:B------:R-:W-:Y:S01]  /*0cc0*/  FMUL R53, R56, 0.25 ;  /* 0x3e80000038357820 */ /* 0x000fe20000400000 */
[----:B------:R-:W-:Y:S01]  /*0cd0*/  FMUL R61, R66, 0.25 ;  /* 0x3e800000423d7820 */ /* 0x000fe20000400000 */
[----:B------:R-:W-:Y:S01]  /*0ce0*/  FSEL R63, R11, R8, P6 ;  /* 0x000000080b3f7208 */ /* 0x000fe20003000000 */
[----:B------:R-:W-:Y:S01]  /*0cf0*/  FADD R11, R36, 1 ;  /* 0x3f800000240b7421 */ /* 0x000fe20000000000 */
[----:B------:R-:W-:Y:S01]  /*0d00*/  FSEL R59, R48, R55, P6 ;  /* 0x00000037303b7208 */ /* 0x000fe20003000000 */
[----:B------:R-:W-:Y:S01]  /*0d10*/  FADD R69, R5, -R30 ;  /* 0x8000001e05457221 */ /* 0x000fe20000000000 */
[----:B------:R-:W-:Y:S01]  /*0d20*/  FADD R71, R7, -R24 ;  /* 0x8000001807477221 */ /* 0x000fe20000000000 */
[C---:B------:R-:W-:Y:S01]  /*0d30*/  FMUL R48, R11.reuse, 0.25 ;  /* 0x3e8000000b307820 */ /* 0x040fe20000400000 */
[----:B------:R-:W-:Y:S01]  /*0d40*/  FSETP.GT.AND P6, PT, |R11|, 8.50705917302346158658e+37, PT ;  /* 0x7e8000000b00780b */ /* 0x000fe20003fc4200 */
[----:B------:R-:W-:Y:S01]  /*0d50*/  FMUL R54, R69, 0.25 ;  /* 0x3e80000045367820 */ /* 0x000fe20000400000 */
[----:B------:R-:W-:-:S02]  /*0d60*/  FADD R68, R6, -R22 ;  /* 0x8000001606447221 */ /* 0x000fc40000000000 */
[----:B------:R-:W-:Y:S01]  /*0d70*/  FSEL R64, R48, R11, P6 ;  /* 0x0000000b30407208 */ /* 0x000fe20003000000 */
[----:B------:R-:W-:Y:S01]  /*0d80*/  FADD R48, R37, 1 ;  /* 0x3f80000025307421 */ /* 0x000fe20000000000 */
[----:B------:R-:W-:Y:S01]  /*0d90*/  FSEL R60, R53, R56, P6 ;  /* 0x00000038353c7208 */ /* 0x000fe20003000000 */
[----:B------:R-:W-:Y:S02]  /*0da0*/  FMUL R73, R68, 0.25 ;  /* 0x3e80000044497820 */ /* 0x000fe40000400000 */
[C---:B------:R-:W-:Y:S01]  /*0db0*/  FMUL R53, R48.reuse, 0.25 ;  /* 0x3e80000030357820 */ /* 0x040fe20000400000 */
[----:B------:R-:W-:-:S04]  /*0dc0*/  FSETP.GT.AND P6, PT, |R48|, 8.50705917302346158658e+37, PT ;  /* 0x7e8000003000780b */ /* 0x000fc80003fc4200 */
[----:B------:R-:W-:Y:S01]  /*0dd0*/  FSEL R65, R53, R48, P6 ;  /* 0x0000003035417208 */ /* 0x000fe20003000000 */
[----:B------:R-:W-:Y:S01]  /*0de0*/  FADD R53, R38, 1 ;  /* 0x3f80000026357421 */ /* 0x000fe20000000000 */
[----:B------:R-:W-:-:S03]  /*0df0*/  FSEL R67, R61, R66, P6 ;  /* 0x000000423d437208 */ /* 0x000fc60003000000 */
[C---:B------:R-:W-:Y:S01]  /*0e00*/  FMUL R52, R53.reuse, 0.25 ;  /* 0x3e80000035347820 */ /* 0x040fe20000400000 */
[----:B------:R-:W-:-:S04]  /*0e10*/  FSETP.GT.AND P6, PT, |R53|, 8.50705917302346158658e+37, PT ;  /* 0x7e8000003500780b */ /* 0x000fc80003fc4200 */
        /* <DEDUP_REMOVED lines=11> */
[----:B------:R-:W-:Y:S02]  /*0ed0*/  FSEL R79, R61, R54, P6 ;  /* 0x000000363d4f7208 */ /* 0x000fe40003000000 */
[----:B------:R-:W-:Y:S02]  /*0ee0*/  FSEL R80, R73, R68, P6 ;  /* 0x0000004449507208 */ /* 0x000fe40003000000 */
[----:B------:R-:W-:-:S13]  /*0ef0*/  FSETP.GEU.AND P6, PT, |R8|, 1.175494350822287508e-38, PT ;  /* 0x008000000800780b */ /* 0x000fda0003fce200 */
[----:B------:R-:W-:Y:S01]  /*0f00*/  @!P6 FMUL R63, R63, 16777216 ;  /* 0x4b8000003f3fe820 */ /* 0x000fe20000400000 */
[----:B------:R-:W-:Y:S01]  /*0f10*/  @!P6 FMUL R59, R59, 16777216 ;  /* 0x4b8000003b3be820 */ /* 0x000fe20000400000 */
[----:B------:R-:W-:Y:S02]  /*0f20*/  FSETP.GEU.AND P6, PT, |R11|, 1.175494350822287508e-38, PT ;  /* 0x008000000b00780b */ /* 0x000fe40003fce200 */
[----:B------:R-:W0:Y:S11]  /*0f30*/  MUFU.RCP R58, R63 ;  /* 0x0000003f003a7308 */ /* 0x000e360000001000 */
[----:B------:R-:W-:Y:S01]  /*0f40*/  @!P6 FMUL R64, R64, 16777216 ;  /* 0x4b8000004040e820 */ /* 0x000fe20000400000 */
[----:B------:R-:W-:Y:S01]  /*0f50*/  @!P6 FMUL R60, R60, 16777216 ;  /* 0x4b8000003c3ce820 */ /* 0x000fe20000400000 */
[----:B------:R-:W-:-:S02]  /*0f60*/  FSETP.GEU.AND P6, PT, |R48|, 1.175494350822287508e-38, PT ;  /* 0x008000003000780b */ /* 0x000fc40003fce200 */
[----:B------:R-:W1:Y:S01]  /*0f70*/  MUFU.RCP R61, R64 ;  /* 0x00000040003d7308 */ /* 0x000e620000001000 */
[----:B0-----:R-:W-:-:S10]  /*0f80*/  FFMA R58, R58, R59, R33 ;  /* 0x0000003b3a3a7223 */ /* 0x001fd40000000021 */
[----:B------:R-:W-:Y:S01]  /*0f90*/  @!P6 FMUL R65, R65, 16777216 ;  /* 0x4b8000004141e820 */ /* 0x000fe20000400000 */
[----:B------:R-:W-:Y:S01]  /*0fa0*/  @!P6 FMUL R67, R67, 16777216 ;  /* 0x4b8000004343e820 */ /* 0x000fe20000400000 */
[----:B------:R-:W-:Y:S02]  /*0fb0*/  FSETP.GEU.AND P6, PT, |R53|, 1.175494350822287508e-38, PT ;  /* 0x008000003500780b */ /* 0x000fe40003fce200 */
[----:B------:R-:W0:Y:S01]  /*0fc0*/  MUFU.RCP R62, R65 ;  /* 0x00000041003e7308 */ /* 0x000e220000001000 */
[----:B-1----:R-:W-:-:S10]  /*0fd0*/  FFMA R59, R61, R60, R32 ;  /* 0x0000003c3d3b7223 */ /* 0x002fd40000000020 */
[----:B------:R-:W-:Y:S01]  /*0fe0*/  @!P6 FMUL R72, R72, 16777216 ;  /* 0x4b8000004848e820 */ /* 0x000fe20000400000 */
[----:B------:R-:W-:-:S03]  /*0ff0*/  @!P6 FMUL R70, R70, 16777216 ;  /* 0x4b8000004646e820 */ /* 0x000fc60000400000 */
[----:B------:R1:W2:Y:S01]  /*1000*/  MUFU.RCP R73, R72 ;  /* 0x0000004800497308 */ /* 0x0002a20000001000 */
[----:B0-----:R-:W-:Y:S01]  /*1010*/  FFMA R60, R62, R67, R31 ;  /* 0x000000433e3c7223 */ /* 0x001fe2000000001f */
[----:B------:R-:W-:-:S04]  /*1020*/  FADD R62, R21, 1 ;  /* 0x3f800000153e7421 */ /* 0x000fc80000000000 */
[C---:B------:R-:W-:Y:S01]  /*1030*/  FMUL R67, R62.reuse, 0.25 ;  /* 0x3e8000003e437820 */ /* 0x040fe20000400000 */
[----:B------:R-:W-:Y:S01]  /*1040*/  FSETP.GT.AND P6, PT, |R62|, 8.50705917302346158658e+37, PT ;  /* 0x7e8000003e00780b */ /* 0x000fe20003fc4200 */
[----:B-1----:R-:W-:-:S03]  /*1050*/  FADD R72, R17, 1 ;  /* 0x3f80000011487421 */ /* 0x002fc60000000000 */
[----:B------:R-:W-:Y:S01]  /*1060*/  FSEL R67, R67, R62, P6 ;  /* 0x0000003e43437208 */ /* 0x000fe20003000000 */
[----:B------:R-:W-:Y:S01]  /*1070*/  FMUL R81, R72, 0.25 ;  /* 0x3e80000048517820 */ /* 0x000fe20000400000 */
[----:B--2---:R-:W-:Y:S01]  /*1080*/  FFMA R61, R73, R70, R30 ;  /* 0x00000046493d7223 */ /* 0x004fe2000000001e */
[----:B------:R-:W-:Y:S01]  /*1090*/  FADD R70, R9, -R20 ;  /* 0x8000001409467221 */ /* 0x000fe20000000000 */
[----:B------:R-:W-:-:S03]  /*10a0*/  FADD R73, R50, -R16 ;  /* 0x8000001032497221 */ /* 0x000fc60000000000 */
[----:B------:R-:W-:-:S05]  /*10b0*/  FMUL R63, R70, 0.25 ;  /* 0x3e800000463f7820 */ /* 0x000fca0000400000 */
        /* <DEDUP_REMOVED lines=8> */
[----:B------:R-:W-:Y:S01]  /*1140*/  FSETP.GEU.AND P6, PT, |R62|, 1.175494350822287508e-38, PT ;  /* 0x008000003e00780b */ /* 0x000fe20003fce200 */
[----:B0-----:R-:W-:Y:S01]  /*1150*/  FFMA R63, R63, R78, R24 ;  /* 0x0000004e3f3f7223 */ /* 0x001fe20000000018 */
[----:B------:R-:W-:Y:S01]  /*1160*/  FMUL R78, R73, 0.25 ;  /* 0x3e800000494e7820 */ /* 0x000fe20000400000 */
[----:B------:R-:W0:Y:S10]  /*1170*/  MUFU.RCP R65, R79 ;  /* 0x0000004f00417308 */ /* 0x000e340000001000 */
[----:B------:R-:W-:Y:S01]  /*1180*/  @!P6 FMUL R67, R67, 16777216 ;  /* 0x4b8000004343e820 */ /* 0x000fe20000400000 */
[----:B------:R-:W-:Y:S01]  /*1190*/  @!P6 FMUL R64, R64, 16777216 ;  /* 0x4b8000004040e820 */ /* 0x000fe20000400000 */
[----:B------:R-:W-:-:S04]  /*11a0*/  FSETP.GT.AND P6, PT, |R72|, 8.50705917302346158658e+37, PT ;  /* 0x7e8000004800780b */ /* 0x000fc80003fc4200 */
[----:B------:R-:W-:Y:S01]  /*11b0*/  FSEL R81, R81, R72, P6 ;  /* 0x0000004851517208 */ /* 0x000fe20003000000 */
[----:B------:R-:W1:Y:S01]  /*11c0*/  MUFU.RCP R67, R67 ;  /* 0x0000004300437308 */ /* 0x000e620000001000 */
[----:B------:R-:W-:Y:S01]  /*11d0*/  FSEL R78, R78, R73, P6 ;  /* 0x000000494e4e7208 */ /* 0x000fe20003000000 */
[----:B0-----:R-:W-:Y:S01]  /*11e0*/  FFMA R65, R65, R80, R22 ;  /* 0x0000005041417223 */ /* 0x001fe20000000016 */
[----:B------:R-:W-:Y:S01]  /*11f0*/  FSETP.GEU.AND P6, PT, |R72|, 1.175494350822287508e-38, PT ;  /* 0x008000004800780b */ /* 0x000fe20003fce200 */
[----:B-1----:R-:W-:-:S12]  /*1200*/  FFMA R64, R67, R64, R20 ;  /* 0x0000004043407223 */ /* 0x002fd80000000014 */
[----:B------:R-:W-:Y:S01]  /*1210*/  @!P6 FMUL R81, R81, 16777216 ;  /* 0x4b8000005151e820 */ /* 0x000fe20000400000 */
[----:B------:R-:W-:-:S03]  /*1220*/  @!P6 FMUL R78, R78, 16777216 ;  /* 0x4b8000004e4ee820 */ /* 0x000fc60000400000 */
[----:B------:R-:W0:Y:S02]  /*1230*/  MUFU.RCP R67, R81 ;  /* 0x0000005100437308 */ /* 0x000e240000001000 */
[----:B0-----:R-:W-:-:S04]  /*1240*/  FFMA R67, R67, R78, R16 ;  /* 0x0000004e43437223 */ /* 0x001fc80000000010 */
[----:B------:R-:W-:-:S04]  /*1250*/  FADD R77, R50, -R67 ;  /* 0x80000043324d7221 */ /* 0x000fc80000000000 */
[----:B------:R-:W-:Y:S01]  /*1260*/  FFMA R73, R73, R77, R18 ;  /* 0x0000004d49497223 */ /* 0x000fe20000000012 */
        /* <DEDUP_REMOVED lines=13> */
[----:B------:R-:W-:-:S07]  /*1340*/  FFMA R55, R55, R77, R40 ;  /* 0x0000004d37377223 */ /* 0x000fce0000000028 */
.L_x_0:
[----:B------:R-:W-:Y:S01]  /*1350*/  BAR.SYNC.DEFER_BLOCKING 0x0 ;  /* 0x0000000000007b1d */ /* 0x000fe20000010000 */
[----:B------:R-:W-:Y:S02]  /*1360*/  F2FP.BF16.F32.PACK_AB R4, R5, R4 ;  /* 0x000000040504723e */ /* 0x000fe400000010ff */
[----:B------:R-:W-:Y:S02]  /*1370*/  F2FP.BF16.F32.PACK_AB R5, R6, R7 ;  /* 0x000000070605723e */ /* 0x000fe400000010ff */
[----:B------:R-:W-:Y:S02]  /*1380*/  F2FP.BF16.F32.PACK_AB R10, R51, R10 ;  /* 0x0000000a330a723e */ /* 0x000fe400000010ff */
[----:B------:R-:W-:Y:S02]  /*1390*/  F2FP.BF16.F32.PACK_AB R6, R50, R9 ;  /* 0x000000093206723e */ /* 0x000fe400000010ff */
[----:B------:R-:W-:Y:S02]  /*13a0*/  PRMT R51, R10, 0x7632, R51 ;  /* 0x000076320a337816 */ /* 0x000fe40000000033 */
[----:B------:R-:W-:-:S02]  /*13b0*/  PRMT R9, R4, 0x7632, R9 ;  /* 0x0000763204097816 */ /* 0x000fc40000000009 */
[C---:B------:R-:W-:Y:S02]  /*13c0*/  PRMT R50, R5.reuse, 0x7610, R50 ;  /* 0x0000761005327816 */ /* 0x040fe40000000032 */
[----:B------:R-:W-:Y:S02]  /*13d0*/  PRMT R77, R5, 0x7632, R77 ;  /* 0x00007632054d7816 */ /* 0x000fe4000000004d */
[C---:B------:R-:W-:Y:S02]  /*13e0*/  PRMT R78, R6.reuse, 0x7610, R78 ;  /* 0x00007610064e7816 */ /* 0x040fe4000000004e */
[----:B------:R-:W-:Y:S02]  /*13f0*/  PRMT R79, R6, 0x7632, R79 ;  /* 0x00007632064f7816 */ /* 0x000fe4000000004f */
[----:B------:R-:W-:Y:S02]  /*1400*/  P2R R81, PR, RZ, 0x20 ;  /* 0x00000020ff517803 */ /* 0x000fe40000000000 */
[----:B------:R-:W-:Y:S01]  /*1410*/  ISETP.NE.AND P5, PT, R75, RZ, PT ;  /* 0x000000ff4b00720c */ /* 0x000fe20003fa5270 */
[----:B------:R0:W-:Y:S01]  /*1420*/  STS.U16 [R14], R10 ;  /* 0x0000000a0e007388 */ /* 0x0001e20000000400 */
[----:B------:R-:W-:-:S02]  /*1430*/  ISETP.NE.AND P6, PT, R74, RZ, PT ;  /* 0x000000ff4a00720c */ /* 0x000fc40003fc5270 */
[----:B------:R-:W-:Y:S01]  /*1440*/  FSEL R32, R59, R32, !P5 ;  /* 0x000000203b207208 */ /* 0x000fe20006800000 */
[----:B------:R-:W-:Y:S01]  /*1450*/  STS.U16 [R14+0x410], R51 ;  /* 0x000410330e007388 */ /* 0x000fe20000000400 */
[----:B------:R-:W-:Y:S02]  /*1460*/  FSEL R31, R60, R31, !P6 ;  /* 0x0000001f3c1f7208 */ /* 0x000fe40007000000 */
[----:B------:R-:W-:Y:S01]  /*1470*/  FSEL R39, R66, R39, !P6 ;  /* 0x0000002742277208 */ /* 0x000fe20007000000 */
[----:B------:R-:W-:Y:S01]  /*1480*/  STS.U16 [R14+0x820], R4 ;  /* 0x000820040e007388 */ /* 0x000fe20000000400 */
[----:B------:R-:W-:Y:S02]  /*1490*/  IADD3 R49, R49, 0x200, RZ ;  /* 0x0000020031317810 */ /* 0x000fe40007ffe0ff */
[----:B0-----:R-:W-:Y:S01]  /*14a0*/  P2R R10, PR, RZ, 0x40 ;  /* 0x00000040ff0a7803 */ /* 0x001fe20000000000 */
[----:B------:R0:W-:Y:S01]  /*14b0*/  STS.U16 [R14+0xc30], R9 ;  /* 0x000c30090e007388 */ /* 0x0001e20000000400 */
[----:B------:R-:W-:-:S02]  /*14c0*/  ISETP.NE.AND P6, PT, R75, RZ, PT ;  /* 0x000000ff4b00720c */ /* 0x000fc40003fc5270 */
[----:B------:R-:W-:Y:S01]  /*14d0*/  P2R R80, PR, RZ, 0x10 ;  /* 0x00000010ff507803 */ /* 0x000fe20000000000 */
[----:B------:R-:W-:Y:S01]  /*14e0*/  STS.U16 [R14+0x1040], R50 ;  /* 0x001040320e007388 */ /* 0x000fe20000000400 */
[----:B------:R-:W-:Y:S02]  /*14f0*/  ISETP.NE.AND P4, PT, R76, RZ, PT ;  /* 0x000000ff4c00720c */ /* 0x000fe40003f85270 */
[----:B------:R-:W-:Y:S01]  /*1500*/  FSEL R30, R61, R30, !P0 ;  /* 0x0000001e3d1e7208 */ /* 0x000fe20004000000 */
[----:B------:R-:W-:Y:S01]  /*1510*/  STS.U16 [R14+0x1450], R77 ;  /* 0x0014504d0e007388 */ /* 0x000fe20000000400 */
[----:B------:R-:W-:Y:S02]  /*1520*/  FSEL R33, R58, R33, !P4 ;  /* 0x000000213a217208 */ /* 0x000fe40006000000 */
[----:B0-----:R-:W-:Y:S01]  /*1530*/  P2R R9, PR, RZ, 0x20 ;  /* 0x00000020ff097803 */ /* 0x001fe20000000000 */
[----:B------:R-:W-:Y:S01]  /*1540*/  STS.U16 [R14+0x1860], R78 ;  /* 0x0018604e0e007388 */ /* 0x000fe20000000400 */
[----:B------:R-:W-:-:S02]  /*1550*/  ISETP.NE.AND P5, PT, R76, RZ, PT ;  /* 0x000000ff4c00720c */ /* 0x000fc40003fa5270 */
[----:B------:R-:W-:Y:S01]  /*1560*/  ISETP.NE.AND P4, PT, R80, RZ, PT ;  /* 0x000000ff5000720c */ /* 0x000fe20003f85270 */
[----:B------:R-:W-:Y:S01]  /*1570*/  STS.U16 [R14+0x1c70], R79 ;  /* 0x001c704f0e007388 */ /* 0x000fe20000000400 */
[----:B------:R-:W-:Y:S02]  /*1580*/  FSEL R40, R55, R40, !P5 ;  /* 0x0000002837287208 */ /* 0x000fe40006800000 */
[----:B------:R-:W-:Y:S01]  /*1590*/  ISETP.NE.AND P5, PT, R9, RZ, PT ;  /* 0x000000ff0900720c */ /* 0x000fe20003fa5270 */
[----:B------:R-:W-:Y:S01]  /*15a0*/  BAR.SYNC.DEFER_BLOCKING 0x0 ;  /* 0x0000000000007b1d */ /* 0x000fe20000010000 */
[----:B------:R-:W-:Y:S02]  /*15b0*/  P2R R9, PR, RZ, 0x40 ;  /* 0x00000040ff097803 */ /* 0x000fe40000000000 */
[----:B------:R-:W-:Y:S02]  /*15c0*/  ISETP.NE.AND P6, PT, R76, RZ, PT ;  /* 0x000000ff4c00720c */ /* 0x000fe40003fc5270 */
[----:B------:R-:W-:-:S02]  /*15d0*/  FSEL R41, R56, R41, !P5 ;  /* 0x0000002938297208 */ /* 0x000fc40006800000 */
[----:B------:R-:W-:Y:S02]  /*15e0*/  FSEL R35, R8, R35, !P6 ;  /* 0x0000002308237208 */ /* 0x000fe40007000000 */
[----:B------:R-:W-:Y:S02]  /*15f0*/  ISETP.NE.AND P6, PT, R9, RZ, PT ;  /* 0x000000ff0900720c */ /* 0x000fe40003fc5270 */
[----:B------:R-:W-:Y:S02]  /*1600*/  ISETP.NE.AND P5, PT, R81, RZ, PT ;  /* 0x000000ff5100720c */ /* 0x000fe40003fa5270 */
[----:B------:R-:W-:Y:S02]  /*1610*/  FSEL R36, R11, R36, !P6 ;  /* 0x000000240b247208 */ /* 0x000fe40007000000 */
[----:B------:R-:W-:Y:S02]  /*1620*/  ISETP.NE.AND P6, PT, R10, RZ, PT ;  /* 0x000000ff0a00720c */ /* 0x000fe40003fc5270 */
[----:B------:R-:W-:-:S02]  /*1630*/  FSEL R24, R63, R24, !P1 ;  /* 0x000000183f187208 */ /* 0x000fc40004800000 */
[----:B------:R-:W-:Y:S02]  /*1640*/  FSEL R37, R48, R37, !P6 ;  /* 0x0000002530257208 */ /* 0x000fe40007000000 */
[----:B------:R-:W-:Y:S02]  /*1650*/  ISETP.GE.U32.AND P6, PT, R49, 0xc00, PT ;  /* 0x00000c003100780c */ /* 0x000fe40003fc6070 */
[----:B------:R-:W-:Y:S01]  /*1660*/  FSEL R22, R65, R22, !P2 ;  /* 0x0000001641167208 */ /* 0x000fe20005000000 */
[----:B------:R-:W0:Y:S01]  /*1670*/  LDS.128 R4, [R15] ;  /* 0x000000000f047984 */ /* 0x000e220000000c00 */
[----:B------:R-:W-:Y:S02]  /*1680*/  FSEL R20, R64, R20, !P3 ;  /* 0x0000001440147208 */ /* 0x000fe40005800000 */
[----:B------:R-:W-:Y:S02]  /*1690*/  FSEL R16, R67, R16, !P4 ;  /* 0x0000001043107208 */ /* 0x000fe40006000000 */
[----:B------:R-:W-:-:S02]  /*16a0*/  FSEL R34, R69, R34, !P0 ;  /* 0x0000002245227208 */ /* 0x000fc40004000000 */
[----:B------:R-:W-:Y:S02]  /*16b0*/  FSEL R28, R71, R28, !P1 ;  /* 0x0000001c471c7208 */ /* 0x000fe40004800000 */
[----:B------:R-:W-:Y:S02]  /*16c0*/  FSEL R27, R68, R27, !P2 ;  /* 0x0000001b441b7208 */ /* 0x000fe40005000000 */
[----:B------:R-:W-:Y:S02]  /*16d0*/  FSEL R19, R70, R19, !P3 ;  /* 0x0000001346137208 */ /* 0x000fe40005800000 */
[----:B------:R-:W-:Y:S02]  /*16e0*/  FSEL R18, R73, R18, !P4 ;  /* 0x0000001249127208 */ /* 0x000fe40006000000 */
[----:B------:R-:W-:Y:S02]  /*16f0*/  FSEL R38, R53, R38, !P0 ;  /* 0x0000002635267208 */ /* 0x000fe40004000000 */
[----:B------:R-:W-:-:S02]  /*1700*/  FSEL R29, R52, R29, !P1 ;  /* 0x0000001d341d7208 */ /* 0x000fc40004800000 */
[----:B------:R-:W-:Y:S02]  /*1710*/  FSEL R23, R54, R23, !P2 ;  /* 0x0000001736177208 */ /* 0x000fe40005000000 */
[----:B------:R-:W-:Y:S02]  /*1720*/  FSEL R21, R62, R21, !P3 ;  /* 0x000000153e157208 */ /* 0x000fe40005800000 */
[----:B------:R-:W-:Y:S01]  /*1730*/  FSEL R17, R72, R17, !P4 ;  /* 0x0000001148117208 */ /* 0x000fe20006000000 */
[----:B0-----:R0:W-:Y:S01]  /*1740*/  @!P5 STG.E.128 desc[UR6][R12.64], R4 ;  /* 0x000000040c00d986 */ /* 0x0011e2000c101d06 */
[----:B------:R-:W-:Y:S05]  /*1750*/  @!P6 BRA `(.L_x_1) ;  /* 0xffffffec0034e947 */ /* 0x000fea000383ffff */
[----:B0-----:R-:W0:Y:S01]  /*1760*/  SHFL.BFLY PT, R4, R35, 0x10, 0x1f ;  /* 0x0e001f0023047f89 */ /* 0x001e2200000e0000 */
[----:B------:R-:W1:Y:S01]  /*1770*/  S2UR UR5, SR_CgaCtaId ;  /* 0x00000000000579c3 */ /* 0x000e620000008800 */
[----:B------:R-:W-:Y:S02]  /*1780*/  ULDC.64 UR8, c[0x0][0x228] ;  /* 0x00008a0000087ab9 */ /* 0x000fe40000000a00 */
[----:B------:R-:W2:Y:S04]  /*1790*/  SHFL.BFLY PT, R7, R36, 0x10, 0x1f ;  /* 0x0e001f0024077f89 */ /* 0x000ea800000e0000 */
[----:B------:R-:W3:Y:S04]  /*17a0*/  SHFL.BFLY PT, R11, R38, 0x10, 0x1f ;  /* 0x0e001f00260b7f89 */ /* 0x000ee800000e0000 */
[----:B------:R-:W4:Y:S04]  /*17b0*/  SHFL.BFLY PT, R48, R37, 0x10, 0x1f ;  /* 0x0e001f0025307f89 */ /* 0x000f2800000e0000 */
[----:B------:R-:W5:Y:S04]  /*17c0*/  SHFL.BFLY PT, R62, R29, 0x10, 0x1f ;  /* 0x0e001f001d3e7f89 */ /* 0x000f6800000e0000 */
[----:B------:R-:W1:Y:S01]  /*17d0*/  SHFL.BFLY PT, R64, R21, 0x10, 0x1f ;  /* 0x0e001f0015407f89 */ /* 0x000e6200000e0000 */
[----:B0-----:R-:W-:-:S03]  /*17e0*/  FADD R49, R35, R4 ;  /* 0x0000000423317221 */ /* 0x001fc60000000000 */
[----:B------:R-:W-:Y:S01]  /*17f0*/  SHFL.BFLY PT, R70, R17, 0x10, 0x1f ;  /* 0x0e001f0011467f89 */ /* 0x000fe200000e0000 */
[----:B--2---:R-:W-:Y:S01]  /*1800*/  FADD R43, R36, R7 ;  /* 0x00000007242b7221 */ /* 0x004fe20000000000 */
[C---:B------:R-:W-:Y:S01]  /*1810*/  FSETP.GEU.AND P2, PT, |R49|.reuse, 1.175494350822287508e-38, PT ;  /* 0x008000003100780b */ /* 0x040fe20003f4e200 */
[C---:B------:R-:W-:Y:S01]  /*1820*/  FMUL R8, R49.reuse, 0.25 ;  /* 0x3e80000031087820 */ /* 0x040fe20000400000 */
[----:B------:R-:W-:Y:S01]  /*1830*/  FSETP.GT.AND P0, PT, |R49|, 8.50705917302346158658e+37, PT ;  /* 0x7e8000003100780b */ /* 0x000fe20003f04200 */
[C---:B------:R-:W-:Y:S01]  /*1840*/  FMUL R46, R43.reuse, 0.25 ;  /* 0x3e8000002b2e7820 */ /* 0x040fe20000400000 */
[C---:B------:R-:W-:Y:S01]  /*1850*/  FSETP.GEU.AND P3, PT, |R43|.reuse, 1.175494350822287508e-38, PT ;  /* 0x008000002b00780b */ /* 0x040fe20003f6e200 */
[----:B------:R-:W0:Y:S01]  /*1860*/  SHFL.BFLY PT, R56, R23, 0x10, 0x1f ;  /* 0x0e001f0017387f89 */ /* 0x000e2200000e0000 */
[----:B------:R-:W-:Y:S01]  /*1870*/  FSETP.GT.AND P1, PT, |R43|, 8.50705917302346158658e+37, PT ;  /* 0x7e8000002b00780b */ /* 0x000fe20003f24200 */
[----:B---3--:R-:W-:Y:S01]  /*1880*/  FADD R47, R38, R11 ;  /* 0x0000000b262f7221 */ /* 0x008fe20000000000 */
[----:B------:R-:W-:Y:S01]  /*1890*/  FSEL R5, R8, R49, P0 ;  /* 0x0000003108057208 */ /* 0x000fe20000000000 */
[----:B----4-:R-:W-:Y:S01]  /*18a0*/  FADD R45, R37, R48 ;  /* 0x00000030252d7221 */ /* 0x010fe20000000000 */
[----:B------:R-:W-:Y:S01]  /*18b0*/  FSEL R6, R46, R43, P1 ;  /* 0x0000002b2e067208 */ /* 0x000fe20000800000 */
[----:B-----5:R-:W-:Y:S01]  /*18c0*/  FADD R44, R29, R62 ;  /* 0x0000003e1d2c7221 */ /* 0x020fe20000000000 */
[----:B------:R-:W-:Y:S01]  /*18d0*/  FMUL R12, R47, 0.25 ;  /* 0x3e8000002f0c7820 */ /* 0x000fe20000400000 */
[----:B------:R-:W-:Y:S01]  /*18e0*/  @!P2 FMUL R5, R5, 16777216 ;  /* 0x4b8000000505a820 */ /* 0x000fe20000400000 */
[----:B------:R-:W-:Y:S01]  /*18f0*/  FSETP.GEU.AND P4, PT, |R45|, 1.175494350822287508e-38, PT ;  /* 0x008000002d00780b */ /* 0x000fe20003f8e200 */
[----:B------:R-:W-:Y:S01]  /*1900*/  @P0 FMUL R4, R4, 0.25 ;  /* 0x3e80000004040820 */ /* 0x000fe20000400000 */
[----:B------:R-:W-:Y:S01]  /*1910*/  FSETP.GT.AND P0, PT, |R47|, 8.50705917302346158658e+37, PT ;  /* 0x7e8000002f00780b */ /* 0x000fe20003f04200 */
[----:B------:R-:W-:Y:S01]  /*1920*/  @!P3 FMUL R6, R6, 16777216 ;  /* 0x4b8000000606b820 */ /* 0x000fe20000400000 */
[----:B------:R-:W-:Y:S01]  /*1930*/  FSETP.GEU.AND P6, PT, |R44|, 1.175494350822287508e-38, PT ;  /* 0x008000002c00780b */ /* 0x000fe20003fce200 */
[----:B------:R-:W2:Y:S01]  /*1940*/  MUFU.RCP R5, R5 ;  /* 0x0000000500057308 */ /* 0x000ea20000001000 */
[----:B------:R-:W-:Y:S01]  /*1950*/  @P1 FMUL R7, R7, 0.25 ;  /* 0x3e80000007071820 */ /* 0x000fe20000400000 */
[----:B------:R-:W-:Y:S01]  /*1960*/  FSETP.GT.AND P1, PT, |R45|, 8.50705917302346158658e+37, PT ;  /* 0x7e8000002d00780b */ /* 0x000fe20003f24200 */
[----:B------:R-:W-:Y:S01]  /*1970*/  @!P2 FMUL R4, R4, 16777216 ;  /* 0x4b8000000404a820 */ /* 0x000fe20000400000 */
[----:B------:R-:W-:Y:S01]  /*1980*/  FSETP.GEU.AND P2, PT, |R47|, 1.175494350822287508e-38, PT ;  /* 0x008000002f00780b */ /* 0x000fe20003f4e200 */
[----:B------:R-:W-:Y:S01]  /*1990*/  @!P3 FMUL R7, R7, 16777216 ;  /* 0x4b8000000707b820 */ /* 0x000fe20000400000 */
[C---:B------:R-:W-:Y:S01]  /*19a0*/  FSETP.GT.AND P3, PT, |R44|.reuse, 8.50705917302346158658e+37, PT ;  /* 0x7e8000002c00780b */ /* 0x040fe20003f64200 */
[----:B------:R-:W-:Y:S01]  /*19b0*/  FMUL R68, R45, 0.25 ;  /* 0x3e8000002d447820 */ /* 0x000fe20000400000 */
[----:B------:R-:W3:Y:S01]  /*19c0*/  MUFU.RCP R6, R6 ;  /* 0x0000000600067308 */ /* 0x000ee20000001000 */
[----:B------:R-:W-:Y:S01]  /*19d0*/  FMUL R61, R44, 0.25 ;  /* 0x3e8000002c3d7820 */ /* 0x000fe20000400000 */
[----:B-1----:R-:W-:Y:S01]  /*19e0*/  FADD R25, R21, R64 ;  /* 0x0000004015197221 */ /* 0x002fe20000000000 */
[----:B------:R-:W-:Y:S01]  /*19f0*/  @P0 FMUL R11, R11, 0.25 ;  /* 0x3e8000000b0b0820 */ /* 0x000fe20000400000 */
[----:B0-----:R-:W-:Y:S01]  /*1a00*/  FADD R42, R23, R56 ;  /* 0x00000038172a7221 */ /* 0x001fe20000000000 */
[----:B------:R-:W-:Y:S01]  /*1a10*/  SHFL.BFLY PT, R67, R34, 0x10, 0x1f ;  /* 0x0e001f0022437f89 */ /* 0x000fe200000e0000 */
[----:B------:R-:W-:Y:S01]  /*1a20*/  FSEL R13, R61, R44, P3 ;  /* 0x0000002c3d0d7208 */ /* 0x000fe20001800000 */
[----:B--2---:R-:W-:Y:S01]  /*1a30*/  FMUL R10, R5, R4 ;  /* 0x00000004050a7220 */ /* 0x004fe20000400000 */
[----:B------:R-:W-:Y:S01]  /*1a40*/  FADD R5, R17, R70 ;  /* 0x0000004611057221 */ /* 0x000fe20000000000 */
[----:B------:R-:W-:Y:S01]  /*1a50*/  FSEL R4, R68, R45, P1 ;  /* 0x0000002d44047208 */ /* 0x000fe20000800000 */
[----:B------:R-:W-:Y:S01]  /*1a60*/  @P1 FMUL R48, R48, 0.25 ;  /* 0x3e80000030301820 */ /* 0x000fe20000400000 */
[----:B------:R-:W-:Y:S01]  /*1a70*/  @P3 FMUL R62, R62, 0.25 ;  /* 0x3e8000003e3e3820 */ /* 0x000fe20000400000 */
[----:B------:R-:W-:Y:S01]  /*1a80*/  @!P2 FMUL R11, R11, 16777216 ;  /* 0x4b8000000b0ba820 */ /* 0x000fe20000400000 */
[----:B------:R-:W-:Y:S01]  /*1a90*/  FSETP.GEU.AND P3, PT, |R5|, 1.175494350822287508e-38, PT ;  /* 0x008000000500780b */ /* 0x000fe20003f6e200 */
[C---:B------:R-:W-:Y:S01]  /*1aa0*/  FMUL R60, R25.reuse, 0.25 ;  /* 0x3e800000193c7820 */ /* 0x040fe20000400000 */
[----:B---3--:R-:W-:Y:S01]  /*1ab0*/  FMUL R58, R6, R7 ;  /* 0x00000007063a7220 */ /* 0x008fe20000400000 */
[----:B------:R-:W-:Y:S01]  /*1ac0*/  FSEL R6, R12, R47, P0 ;  /* 0x0000002f0c067208 */ /* 0x000fe20000000000 */
[----:B------:R-:W-:Y:S01]  /*1ad0*/  @!P4 FMUL R4, R4, 16777216 ;  /* 0x4b8000000404c820 */ /* 0x000fe20000400000 */
[----:B------:R-:W-:Y:S01]  /*1ae0*/  FSETP.GEU.AND P0, PT, |R25|, 1.175494350822287508e-38, PT ;  /* 0x008000001900780b */ /* 0x000fe20003f0e200 */
[----:B------:R-:W-:Y:S01]  /*1af0*/  @!P4 FMUL R48, R48, 16777216 ;  /* 0x4b8000003030c820 */ /* 0x000fe20000400000 */
[----:B------:R-:W-:Y:S01]  /*1b00*/  @!P6 FMUL R13, R13, 16777216 ;  /* 0x4b8000000d0de820 */ /* 0x000fe20000400000 */
[----:B------:R-:W-:Y:S01]  /*1b10*/  @!P2 FMUL R6, R6, 16777216 ;  /* 0x4b8000000606a820 */ /* 0x000fe20000400000 */
[----:B------:R-:W-:Y:S01]  /*1b20*/  FSETP.GT.AND P2, PT, |R25|, 8.50705917302346158658e+37, PT ;  /* 0x7e8000001900780b */ /* 0x000fe20003f44200 */
[----:B------:R-:W-:Y:S01]  /*1b30*/  @!P6 FMUL R62, R62, 16777216 ;  /* 0x4b8000003e3ee820 */ /* 0x000fe20000400000 */
[C---:B------:R-:W-:Y:S01]  /*1b40*/  FMUL R26, R5.reuse, 0.25 ;  /* 0x3e800000051a7820 */ /* 0x040fe20000400000 */
[C---:B------:R-:W-:Y:S01]  /*1b50*/  FSETP.GT.AND P4, PT, |R42|.reuse, 8.50705917302346158658e+37, PT ;  /* 0x7e8000002a00780b */ /* 0x040fe20003f84200 */
[----:B------:R0:W1:Y:S01]  /*1b60*/  MUFU.RCP R9, R4 ;  /* 0x0000000400097308 */ /* 0x0000620000001000 */
[----:B------:R-:W-:Y:S01]  /*1b70*/  FSETP.GT.AND P6, PT, |R5|, 8.50705917302346158658e+37, PT ;  /* 0x7e8000000500780b */ /* 0x000fe20003fc4200 */
[----:B------:R-:W-:Y:S01]  /*1b80*/  FMUL R59, R42, 0.25 ;  /* 0x3e8000002a3b7820 */ /* 0x000fe20000400000 */
[----:B------:R-:W-:Y:S01]  /*1b90*/  FSEL R52, R60, R25, P2 ;  /* 0x000000193c347208 */ /* 0x000fe20001000000 */
[----:B------:R-:W-:Y:S01]  /*1ba0*/  FADD R7, R49, R49 ;  /* 0x0000003131077221 */ /* 0x000fe20000000000 */
[----:B------:R-:W-:Y:S01]  /*1bb0*/  FSETP.GEU.AND P1, PT, |R42|, 1.175494350822287508e-38, PT ;  /* 0x008000002a00780b */ /* 0x000fe20003f2e200 */
[----:B------:R-:W2:Y:S01]  /*1bc0*/  SHFL.BFLY PT, R66, R39, 0x10, 0x1f ;  /* 0x0e001f0027427f89 */ /* 0x000ea200000e0000 */
[----:B------:R-:W-:Y:S01]  /*1bd0*/  FSEL R63, R26, R5, P6 ;  /* 0x000000051a3f7208 */ /* 0x000fe20003000000 */
[----:B------:R3:W4:Y:S01]  /*1be0*/  MUFU.RCP R54, R6 ;  /* 0x0000000600367308 */ /* 0x0007220000001000 */
[----:B------:R-:W-:Y:S01]  /*1bf0*/  @!P0 FMUL R52, R52, 16777216 ;  /* 0x4b80000034348820 */ /* 0x000fe20000400000 */
[----:B------:R-:W-:Y:S01]  /*1c00*/  @P2 FMUL R64, R64, 0.25 ;  /* 0x3e80000040402820 */ /* 0x000fe20000400000 */
[----:B0-----:R-:W-:Y:S01]  /*1c10*/  FSEL R4, R59, R42, P4 ;  /* 0x0000002a3b047208 */ /* 0x001fe20002000000 */
[----:B------:R-:W-:Y:S01]  /*1c20*/  @!P3 FMUL R63, R63, 16777216 ;  /* 0x4b8000003f3fb820 */ /* 0x000fe20000400000 */
[----:B------:R-:W-:Y:S01]  /*1c30*/  @P4 FMUL R56, R56, 0.25 ;  /* 0x3e80000038384820 */ /* 0x000fe20000400000 */
[----:B------:R-:W-:Y:S01]  /*1c40*/  @!P0 FMUL R64, R64, 16777216 ;  /* 0x4b80000040408820 */ /* 0x000fe20000400000 */
[----:B-1----:R-:W-:Y:S01]  /*1c50*/  FMUL R65, R9, R48 ;  /* 0x0000003009417220 */ /* 0x002fe20000400000 */
[----:B------:R-:W0:Y:S01]  /*1c60*/  MUFU.RCP R53, R52 ;  /* 0x0000003400357308 */ /* 0x000e220000001000 */
[----:B---3--:R-:W-:Y:S01]  /*1c70*/  FADD R6, R43, R43 ;  /* 0x0000002b2b067221 */ /* 0x008fe20000000000 */
[----:B------:R-:W-:Y:S01]  /*1c80*/  @!P1 FMUL R4, R4, 16777216 ;  /* 0x4b80000004049820 */ /* 0x000fe20000400000 */
[----:B------:R-:W-:Y:S01]  /*1c90*/  @!P1 FMUL R56, R56, 16777216 ;  /* 0x4b80000038389820 */ /* 0x000fe20000400000 */
[C---:B------:R-:W-:Y:S01]  /*1ca0*/  FSETP.GT.AND P1, PT, |R7|.reuse, 8.50705917302346158658e+37, PT ;  /* 0x7e8000000700780b */ /* 0x040fe20003f24200 */
[C---:B------:R-:W-:Y:S01]  /*1cb0*/  FMUL R51, R6.reuse, 0.25 ;  /* 0x3e80000006337820 */ /* 0x040fe20000400000 */
[----:B------:R-:W-:Y:S01]  /*1cc0*/  FSETP.GEU.AND P2, PT, |R6|, 1.175494350822287508e-38, PT ;  /* 0x008000000600780b */ /* 0x000fe20003f4e200 */
[----:B----4-:R-:W-:Y:S01]  /*1cd0*/  FMUL R69, R54, R11 ;  /* 0x0000000b36457220 */ /* 0x010fe20000400000 */
[----:B------:R-:W1:Y:S01]  /*1ce0*/  MUFU.RCP R63, R63 ;  /* 0x0000003f003f7308 */ /* 0x000e620000001000 */
[----:B------:R-:W-:Y:S01]  /*1cf0*/  FSETP.GT.AND P0, PT, |R6|, 8.50705917302346158658e+37, PT ;  /* 0x7e8000000600780b */ /* 0x000fe20003f04200 */
[----:B------:R-:W-:Y:S01]  /*1d00*/  @P6 FMUL R70, R70, 0.25 ;  /* 0x3e80000046466820 */ /* 0x000fe20000400000 */
[C---:B------:R-:W-:Y:S01]  /*1d10*/  FSETP.GEU.AND P4, PT, |R7|.reuse, 1.175494350822287508e-38, PT ;  /* 0x008000000700780b */ /* 0x040fe20003f8e200 */
[----:B------:R-:W-:Y:S01]  /*1d20*/  FMUL R50, R7, 0.25 ;  /* 0x3e80000007327820 */ /* 0x000fe20000400000 */
[----:B------:R-:W-:Y:S01]  /*1d30*/  FSEL R48, R51, R6, P0 ;  /* 0x0000000633307208 */ /* 0x000fe20000000000 */
[----:B------:R-:W-:Y:S01]  /*1d40*/  @!P3 FMUL R70, R70, 16777216 ;  /* 0x4b8000004646b820 */ /* 0x000fe20000400000 */
[----:B------:R-:W-:Y:S01]  /*1d50*/  FSEL R11, R8, R49, P1 ;  /* 0x00000031080b7208 */ /* 0x000fe20000800000 */
[----:B------:R-:W3:Y:S01]  /*1d60*/  MUFU.RCP R13, R13 ;  /* 0x0000000d000d7308 */ /* 0x000ee20000001000 */
[----:B------:R-:W4:Y:S01]  /*1d70*/  SHFL.BFLY PT, R8, R33, 0x10, 0x1f ;  /* 0x0e001f0021087f89 */ /* 0x000f2200000e0000 */
[----:B0-----:R-:W-:Y:S01]  /*1d80*/  FMUL R54, R53, R64 ;  /* 0x0000004035367220 */ /* 0x001fe20000400000 */
[----:B------:R-:W-:Y:S01]  /*1d90*/  @!P2 FMUL R48, R48, 16777216 ;  /* 0x4b8000003030a820 */ /* 0x000fe20000400000 */
[----:B------:R-:W-:Y:S01]  /*1da0*/  FSEL R53, R46, R43, P0 ;  /* 0x0000002b2e357208 */ /* 0x000fe20000000000 */
[----:B------:R-:W0:Y:S01]  /*1db0*/  SHFL.BFLY PT, R9, R40, 0x10, 0x1f ;  /* 0x0e001f0028097f89 */ /* 0x000e2200000e0000 */
[----:B--2---:R-:W-:Y:S01]  /*1dc0*/  FADD R66, R39, R66 ;  /* 0x0000004227427221 */ /* 0x004fe20000000000 */
[----:B-1----:R-:W-:Y:S01]  /*1dd0*/  FMUL R46, R63, R70 ;  /* 0x000000463f2e7220 */ /* 0x002fe20000400000 */
[----:B------:R1:W2:Y:S01]  /*1de0*/  MUFU.RCP R55, R4 ;  /* 0x0000000400377308 */ /* 0x0002a20000001000 */
[----:B------:R-:W5:Y:S01]  /*1df0*/  SHFL.BFLY PT, R64, R31, 0x10, 0x1f ;  /* 0x0e001f001f407f89 */ /* 0x000f6200000e0000 */
[----:B------:R-:W-:Y:S01]  /*1e00*/  @!P2 FMUL R53, R53, 16777216 ;  /* 0x4b8000003535a820 */ /* 0x000fe20000400000 */
[----:B------:R-:W-:Y:S01]  /*1e10*/  FADD R70, R34, R67 ;  /* 0x0000004322467221 */ /* 0x000fe20000000000 */
[----:B------:R-:W-:Y:S01]  /*1e20*/  @!P4 FMUL R11, R11, 16777216 ;  /* 0x4b8000000b0bc820 */ /* 0x000fe20000400000 */
[----:B------:R-:W5:Y:S01]  /*1e30*/  SHFL.BFLY PT, R63, R30, 0x10, 0x1f ;  /* 0x0e001f001e3f7f89 */ /* 0x000f6200000e0000 */
[----:B---3--:R-:W-:-:S02]  /*1e40*/  FMUL R62, R13, R62 ;  /* 0x0000003e0d3e7220 */ /* 0x008fc40000400000 */
[----:B------:R-:W3:Y:S01]  /*1e50*/  MUFU.RCP R48, R48 ;  /* 0x0000003000307308 */ /* 0x000ee20000001000 */
[----:B-1----:R-:W-:Y:S01]  /*1e60*/  FSEL R4, R50, R7, P1 ;  /* 0x0000000732047208 */ /* 0x002fe20000800000 */
[----:B------:R-:W1:Y:S04]  /*1e70*/  SHFL.BFLY PT, R13, R32, 0x10, 0x1f ;  /* 0x0e001f00200d7f89 */ /* 0x000e6800000e0000 */
[----:B------:R-:W-:Y:S01]  /*1e80*/  @!P4 FMUL R4, R4, 16777216 ;  /* 0x4b8000000404c820 */ /* 0x000fe20000400000 */
[----:B--2---:R-:W-:Y:S02]  /*1e90*/  FMUL R55, R55, R56 ;  /* 0x0000003837377220 */ /* 0x004fe40000400000 */
[----:B------:R-:W2:Y:S01]  /*1ea0*/  SHFL.BFLY PT, R56, R41, 0x10, 0x1f ;  /* 0x0e001f0029387f89 */ /* 0x000ea200000e0000 */
[----:B------:R5:W1:Y:S01]  /*1eb0*/  MUFU.RCP R52, R4 ;  /* 0x0000000400347308 */ /* 0x000a620000001000 */
[----:B----4-:R-:W-:Y:S01]  /*1ec0*/  FADD R8, -R33, R8 ;  /* 0x0000000821087221 */ /* 0x010fe20000000100 */
[----:B0-----:R-:W-:Y:S01]  /*1ed0*/  FADD R9, R40, R9 ;  /* 0x0000000928097221 */ /* 0x001fe20000000000 */
[----:B---3--:R-:W-:-:S02]  /*1ee0*/  FMUL R48, R48, R53 ;  /* 0x0000003530307220 */ /* 0x008fc40000400000 */
[----:B------:R-:W-:Y:S01]  /*1ef0*/  FMUL R34, R8, R8 ;  /* 0x0000000808227220 */ /* 0x000fe20000400000 */
[----:B-----5:R-:W-:Y:S01]  /*1f00*/  FADD R64, -R31, R64 ;  /* 0x000000401f407221 */ /* 0x020fe20000000100 */
[----:B------:R-:W-:Y:S02]  /*1f10*/  FADD R4, R45, R45 ;  /* 0x0000002d2d047221 */ /* 0x000fe40000000000 */
[----:B------:R-:W-:Y:S01]  /*1f20*/  FMUL R35, R35, R34 ;  /* 0x0000002223237220 */ /* 0x000fe20000400000 */
[----:B------:R-:W-:Y:S01]  /*1f30*/  FADD R67, -R30, R63 ;  /* 0x0000003f1e437221 */ /* 0x000fe20000000100 */
[----:B------:R-:W-:Y:S01]  /*1f40*/  FMUL R34, R64, R64 ;  /* 0x0000004040227220 */ /* 0x000fe20000400000 */
[C---:B------:R-:W-:Y:S01]  /*1f50*/  FMUL R53, R4.reuse, 0.25 ;  /* 0x3e80000004357820 */ /* 0x040fe20000400000 */
[----:B------:R-:W-:Y:S01]  /*1f60*/  BAR.SYNC.DEFER_BLOCKING 0x0 ;  /* 0x0000000000007b1d */ /* 0x000fe20000010000 */
[----:B------:R-:W-:Y:S01]  /*1f70*/  FSETP.GEU.AND P1, PT, |R4|, 1.175494350822287508e-38, PT ;  /* 0x008000000400780b */ /* 0x000fe20003f2e200 */
[----:B-1----:R-:W-:Y:S01]  /*1f80*/  FADD R13, -R32, R13 ;  /* 0x0000000d200d7221 */ /* 0x002fe20000000100 */
[----:B------:R-:W-:Y:S01]  /*1f90*/  FSETP.GT.AND P0, PT, |R4|, 8.50705917302346158658e+37, PT ;  /* 0x7e8000000400780b */ /* 0x000fe20003f04200 */
[----:B------:R-:W-:Y:S01]  /*1fa0*/  FMUL R39, R37, R34 ;  /* 0x0000002225277220 */ /* 0x000fe20000400000 */
[----:B------:R-:W-:Y:S01]  /*1fb0*/  FMUL R52, R52, R11 ;  /* 0x0000000b34347220 */ /* 0x000fe20000400000 */
[----:B------:R-:W-:Y:S01]  /*1fc0*/  FMUL R11, R13, R13 ;  /* 0x0000000d0d0b7220 */ /* 0x000fe20000400000 */
[----:B------:R-:W-:Y:S01]  /*1fd0*/  FSEL R40, R53, R4, P0 ;  /* 0x0000000435287208 */ /* 0x000fe20000000000 */
[----:B------:R-:W-:Y:S01]  /*1fe0*/  FMUL R37, R67, R67 ;  /* 0x0000004343257220 */ /* 0x000fe20000400000 */
[----:B------:R-:W-:Y:S01]  /*1ff0*/  FSEL R63, R68, R45, P0 ;  /* 0x0000002d443f7208 */ /* 0x000fe20000000000 */
[----:B--2---:R-:W-:Y:S01]  /*2000*/  FADD R41, R41, R56 ;  /* 0x0000003829297221 */ /* 0x004fe20000000000 */
[----:B------:R-:W-:Y:S01]  /*2010*/  FSETP.NEU.AND P0, PT, R49, RZ, PT ;  /* 0x000000ff3100720b */ /* 0x000fe20003f0d000 */
[----:B------:R-:W-:Y:S01]  /*2020*/  FMUL R11, R36, R11 ;  /* 0x0000000b240b7220 */ /* 0x000fe20000400000 */
[----:B------:R-:W-:Y:S01]  /*2030*/  FMUL R68, R38, R37 ;  /* 0x0000002526447220 */ /* 0x000fe20000400000 */
[----:B------:R-:W-:Y:S01]  /*2040*/  @!P1 FMUL R40, R40, 16777216 ;  /* 0x4b80000028289820 */ /* 0x000fe20000400000 */
[----:B------:R-:W-:Y:S01]  /*2050*/  FSEL R34, R10, RZ, P0 ;  /* 0x000000ff0a227208 */ /* 0x000fe20000000000 */
[----:B------:R-:W-:Y:S01]  /*2060*/  @!P1 FMUL R63, R63, 16777216 ;  /* 0x4b8000003f3f9820 */ /* 0x000fe20000400000 */
[----:B------:R-:W-:Y:S01]  /*2070*/  FSETP.NEU.AND P0, PT, R43, RZ, PT ;  /* 0x000000ff2b00720b */ /* 0x000fe20003f0d000 */
[----:B------:R-:W-:Y:S01]  /*2080*/  FADD R10, R47, R47 ;  /* 0x0000002f2f0a7221 */ /* 0x000fe20000000000 */
[----:B------:R-:W-:Y:S01]  /*2090*/  FSETP.NEU.AND P1, PT, R45, RZ, PT ;  /* 0x000000ff2d00720b */ /* 0x000fe20003f2d000 */
[----:B------:R-:W0:Y:S01]  /*20a0*/  MUFU.RCP R40, R40 ;  /* 0x0000002800287308 */ /* 0x000e220000001000 */
[----:B------:R-:W-:Y:S01]  /*20b0*/  FSEL R58, R58, RZ, P0 ;  /* 0x000000ff3a3a7208 */ /* 0x000fe20000000000 */
[----:B------:R-:W-:Y:S01]  /*20c0*/  FFMA R38, R8, R34, R33 ;  /* 0x0000002208267223 */ /* 0x000fe20000000021 */
[----:B------:R-:W-:Y:S01]  /*20d0*/  FSETP.NEU.AND P0, PT, R47, RZ, PT ;  /* 0x000000ff2f00720b */ /* 0x000fe20003f0d000 */
[----:B------:R-:W-:Y:S01]  /*20e0*/  SHFL.BFLY PT, R33, R24, 0x10, 0x1f ;  /* 0x0e001f0018217f89 */ /* 0x000fe200000e0000 */
[----:B------:R-:W-:Y:S01]  /*20f0*/  FSETP.GEU.AND P3, PT, |R10|, 1.175494350822287508e-38, PT ;  /* 0x008000000a00780b */ /* 0x000fe20003f6e200 */
[----:B------:R-:W-:Y:S01]  /*2100*/  FFMA R37, R58, R11, R41 ;  /* 0x0000000b3a257223 */ /* 0x000fe20000000029 */
[----:B------:R-:W-:Y:S01]  /*2110*/  FADD R11, R44, R44 ;  /* 0x0000002c2c0b7221 */ /* 0x000fe20000000000 */
[----:B------:R-:W-:Y:S01]  /*2120*/  FSEL R69, R69, RZ, P0 ;  /* 0x000000ff45457208 */ /* 0x000fe20000000000 */
[----:B------:R-:W-:Y:S01]  /*2130*/  FFMA R34, R34, R35, R9 ;  /* 0x0000002322227223 */ /* 0x000fe20000000009 */
[----:B------:R-:W-:Y:S01]  /*2140*/  FSEL R65, R65, RZ, P1 ;  /* 0x000000ff41417208 */ /* 0x000fe20000800000 */
[----:B------:R-:W1:Y:S01]  /*2150*/  SHFL.BFLY PT, R35, R28, 0x10, 0x1f ;  /* 0x0e001f001c237f89 */ /* 0x000e6200000e0000 */
[C---:B------:R-:W-:Y:S01]  /*2160*/  FSETP.GEU.AND P0, PT, |R11|.reuse, 1.175494350822287508e-38, PT ;  /* 0x008000000b00780b */ /* 0x040fe20003f0e200 */
[----:B------:R-:W-:Y:S01]  /*2170*/  FADD R8, R42, R42 ;  /* 0x0000002a2a087221 */ /* 0x000fe20000000000 */
[----:B------:R-:W-:Y:S01]  /*2180*/  FSETP.GT.AND P1, PT, |R11|, 8.50705917302346158658e+37, PT ;  /* 0x7e8000000b00780b */ /* 0x000fe20003f24200 */
[----:B0-----:R-:W-:Y:S01]  /*2190*/  FMUL R36, R40, R63 ;  /* 0x0000003f28247220 */ /* 0x001fe20000400000 */
[----:B------:R-:W-:Y:S01]  /*21a0*/  FFMA R40, R13, R58, R32 ;  /* 0x0000003a0d287223 */ /* 0x000fe20000000020 */
[----:B------:R-:W-:Y:S01]  /*21b0*/  FMUL R32, R11, 0.25 ;  /* 0x3e8000000b207820 */ /* 0x000fe20000400000 */
[C---:B------:R-:W-:Y:S01]  /*21c0*/  FMUL R63, R10.reuse, 0.25 ;  /* 0x3e8000000a3f7820 */ /* 0x040fe20000400000 */
[----:B------:R-:W-:Y:S01]  /*21d0*/  FSETP.GT.AND P2, PT, |R10|, 8.50705917302346158658e+37, PT ;  /* 0x7e8000000a00780b */ /* 0x000fe20003f44200 */
[----:B------:R-:W-:Y:S01]  /*21e0*/  FFMA R58, R67, R69, R30 ;  /* 0x00000045433a7223 */ /* 0x000fe2000000001e */
[----:B------:R-:W-:Y:S01]  /*21f0*/  FFMA R30, R69, R68, R70 ;  /* 0x00000044451e7223 */ /* 0x000fe20000000046 */
[----:B------:R-:W-:Y:S01]  /*2200*/  FSEL R41, R32, R11, P1 ;  /* 0x0000000b20297208 */ /* 0x000fe20000800000 */
[----:B------:R-:W0:Y:S01]  /*2210*/  SHFL.BFLY PT, R68, R27, 0x10, 0x1f ;  /* 0x0e001f001b447f89 */ /* 0x000e2200000e0000 */
[----:B------:R-:W-:Y:S01]  /*2220*/  FSEL R13, R63, R10, P2 ;  /* 0x0000000a3f0d7208 */ /* 0x000fe20001000000 */
[----:B------:R-:W-:Y:S01]  /*2230*/  FFMA R56, R64, R65, R31 ;  /* 0x0000004140387223 */ /* 0x000fe2000000001f */
[----:B------:R-:W-:Y:S01]  /*2240*/  FFMA R39, R65, R39, R66 ;  /* 0x0000002741277223 */ /* 0x000fe20000000042 */
[----:B------:R-:W-:Y:S01]  /*2250*/  @!P0 FMUL R41, R41, 16777216 ;  /* 0x4b80000029298820 */ /* 0x000fe20000400000 */
[----:B------:R-:W2:Y:S01]  /*2260*/  SHFL.BFLY PT, R65, R22, 0x10, 0x1f ;  /* 0x0e001f0016417f89 */ /* 0x000ea200000e0000 */
[----:B------:R-:W-:Y:S01]  /*2270*/  @!P3 FMUL R13, R13, 16777216 ;  /* 0x4b8000000d0db820 */ /* 0x000fe20000400000 */
[----:B------:R-:W-:Y:S01]  /*2280*/  FSEL R31, R12, R47, P2 ;  /* 0x0000002f0c1f7208 */ /* 0x000fe20001000000 */
[----:B------:R-:W-:Y:S01]  /*2290*/  FADD R9, R25, R25 ;  /* 0x0000001919097221 */ /* 0x000fe20000000000 */
[C---:B------:R-:W-:Y:S01]  /*22a0*/  FSETP.GEU.AND P2, PT, |R8|.reuse, 1.175494350822287508e-38, PT ;  /* 0x008000000800780b */ /* 0x040fe20003f4e200 */
[----:B------:R3:W4:Y:S01]  /*22b0*/  MUFU.RCP R64, R13 ;  /* 0x0000000d00407308 */ /* 0x0007220000001000 */
[----:B------:R-:W-:Y:S01]  /*22c0*/  FSETP.GT.AND P4, PT, |R8|, 8.50705917302346158658e+37, PT ;  /* 0x7e8000000800780b */ /* 0x000fe20003f84200 */
[----:B------:R-:W-:Y:S01]  /*22d0*/  @!P3 FMUL R31, R31, 16777216 ;  /* 0x4b8000001f1fb820 */ /* 0x000fe20000400000 */
[----:B------:R-:W-:Y:S01]  /*22e0*/  FSEL R66, R61, R44, P1 ;  /* 0x0000002c3d427208 */ /* 0x000fe20000800000 */
[----:B-1----:R-:W-:Y:S01]  /*22f0*/  FADD R35, R28, R35 ;  /* 0x000000231c237221 */ /* 0x002fe20000000000 */
[C---:B------:R-:W-:Y:S01]  /*2300*/  FSETP.GT.AND P6, PT, |R9|.reuse, 8.50705917302346158658e+37, PT ;  /* 0x7e8000000900780b */ /* 0x040fe20003fc4200 */
[C---:B------:R-:W-:Y:S01]  /*2310*/  FMUL R12, R9.reuse, 0.25 ;  /* 0x3e800000090c7820 */ /* 0x040fe20000400000 */
[----:B------:R-:W-:Y:S01]  /*2320*/  FSETP.GEU.AND P3, PT, |R9|, 1.175494350822287508e-38, PT ;  /* 0x008000000900780b */ /* 0x000fe20003f6e200 */
[----:B------:R-:W1:Y:S01]  /*2330*/  MUFU.RCP R41, R41 ;  /* 0x0000002900297308 */ /* 0x000e620000001000 */
[----:B---3--:R-:W-:Y:S01]  /*2340*/  FMUL R13, R8, 0.25 ;  /* 0x3e800000080d7820 */ /* 0x008fe20000400000 */
[----:B------:R-:W-:Y:S01]  /*2350*/  @!P0 FMUL R66, R66, 16777216 ;  /* 0x4b80000042428820 */ /* 0x000fe20000400000 */
[----:B------:R-:W-:Y:S01]  /*2360*/  FSETP.NEU.AND P0, PT, R44, RZ, PT ;  /* 0x000000ff2c00720b */ /* 0x000fe20003f0d000 */
[----:B------:R-:W-:Y:S01]  /*2370*/  SHFL.BFLY PT, R69, R56, 0x8, 0x1f ;  /* 0x0d001f0038457f89 */ /* 0x000fe200000e0000 */
[----:B------:R-:W-:Y:S01]  /*2380*/  FSEL R70, R60, R25, P6 ;  /* 0x000000193c467208 */ /* 0x000fe20003000000 */
[----:B0-----:R-:W-:Y:S01]  /*2390*/  FADD R68, R27, R68 ;  /* 0x000000441b447221 */ /* 0x001fe20000000000 */
[----:B------:R-:W-:Y:S01]  /*23a0*/  FSEL R67, R13, R8, P4 ;  /* 0x000000080d437208 */ /* 0x000fe20002000000 */
[----:B----4-:R-:W-:Y:S01]  /*23b0*/  FMUL R64, R64, R31 ;  /* 0x0000001f40407220 */ /* 0x010fe20000400000 */
[----:B------:R-:W-:Y:S01]  /*23c0*/  FADD R31, -R24, R33 ;  /* 0x00000021181f7221 */ /* 0x000fe20000000100 */
[----:B------:R-:W-:Y:S01]  /*23d0*/  FSEL R62, R62, RZ, P0 ;  /* 0x000000ff3e3e7208 */ /* 0x000fe20000000000 */
[----:B--2---:R-:W-:Y:S01]  /*23e0*/  FADD R65, -R22, R65 ;  /* 0x0000004116417221 */ /* 0x004fe20000000100 */
[----:B------:R-:W-:Y:S01]  /*23f0*/  @!P2 FMUL R67, R67, 16777216 ;  /* 0x4b8000004343a820 */ /* 0x000fe20000400000 */
[----:B------:R-:W-:Y:S01]  /*2400*/  FMUL R28, R31, R31 ;  /* 0x0000001f1f1c7220 */ /* 0x000fe20000400000 */
[----:B------:R-:W-:Y:S01]  /*2410*/  FSETP.NEU.AND P0, PT, R42, RZ, PT ;  /* 0x000000ff2a00720b */ /* 0x000fe20003f0d000 */
[----:B-1----:R-:W-:Y:S01]  /*2420*/  FMUL R27, R41, R66 ;  /* 0x00000042291b7220 */ /* 0x002fe20000400000 */
[----:B------:R-:W-:Y:S01]  /*2430*/  FMUL R60, R65, R65 ;  /* 0x00000041413c7220 */ /* 0x000fe20000400000 */
[----:B------:R-:W0:Y:S01]  /*2440*/  SHFL.BFLY PT, R41, R20, 0x10, 0x1f ;  /* 0x0e001f0014297f89 */ /* 0x000e2200000e0000 */
[----:B------:R-:W1:Y:S01]  /*2450*/  MUFU.RCP R67, R67 ;  /* 0x0000004300437308 */ /* 0x000e620000001000 */
[----:B------:R-:W-:Y:S01]  /*2460*/  FMUL R28, R29, R28 ;  /* 0x0000001c1d1c7220 */ /* 0x000fe20000400000 */
[----:B------:R-:W-:Y:S01]  /*2470*/  FSEL R66, R59, R42, P4 ;  /* 0x0000002a3b427208 */ /* 0x000fe20002000000 */
[----:B------:R-:W-:Y:S01]  /*2480*/  FMUL R59, R23, R60 ;  /* 0x0000003c173b7220 */ /* 0x000fe20000400000 */
[----:B------:R-:W-:Y:S01]  /*2490*/  FFMA R61, R31, R62, R24 ;  /* 0x0000003e1f3d7223 */ /* 0x000fe20000000018 */
[----:B------:R-:W-:Y:S01]  /*24a0*/  FFMA R28, R62, R28, R35 ;  /* 0x0000001c3e1c7223 */ /* 0x000fe20000000023 */
[----:B------:R-:W-:Y:S01]  /*24b0*/  FADD R23, R7, R7 ;  /* 0x0000000707177221 */ /* 0x000fe20000000000 */
[----:B------:R-:W2:Y:S01]  /*24c0*/  SHFL.BFLY PT, R62, R19, 0x10, 0x1f ;  /* 0x0e001f00133e7f89 */ /* 0x000ea200000e0000 */
[----:B------:R-:W-:Y:S01]  /*24d0*/  @!P2 FMUL R66, R66, 16777216 ;  /* 0x4b8000004242a820 */ /* 0x000fe20000400000 */
[----:B------:R-:W-:Y:S01]  /*24e0*/  FSEL R55, R55, RZ, P0 ;  /* 0x000000ff37377208 */ /* 0x000fe20000000000 */
[----:B------:R-:W-:Y:S01]  /*24f0*/  FADD R24, R6, R6 ;  /* 0x0000000606187221 */ /* 0x000fe20000000000 */
[C---:B------:R-:W-:Y:S01]  /*2500*/  FSETP.GEU.AND P2, PT, |R23|.reuse, 1.175494350822287508e-38, PT ;  /* 0x008000001700780b */ /* 0x040fe20003f4e200 */
[----:B------:R-:W-:Y:S01]  /*2510*/  @!P3 FMUL R70, R70, 16777216 ;  /* 0x4b8000004646b820 */ /* 0x000fe20000400000 */
[----:B------:R-:W-:Y:S01]  /*2520*/  FSETP.GT.AND P0, PT, |R23|, 8.50705917302346158658e+37, PT ;  /* 0x7e8000001700780b */ /* 0x000fe20003f04200 */
[----:B------:R-:W-:Y:S01]  /*2530*/  FFMA R60, R65, R55, R22 ;  /* 0x00000037413c7223 */ /* 0x000fe20000000016 */
[----:B-1----:R-:W-:Y:S01]  /*2540*/  FMUL R29, R67, R66 ;  /* 0x00000042431d7220 */ /* 0x002fe20000400000 */
[----:B------:R-:W-:Y:S01]  /*2550*/  FMUL R66, R23, 0.25 ;  /* 0x3e80000017427820 */ /* 0x000fe20000400000 */
[----:B------:R-:W-:Y:S01]  /*2560*/  FSETP.NEU.AND P4, PT, R25, RZ, PT ;  /* 0x000000ff1900720b */ /* 0x000fe20003f8d000 */
[----:B------:R-:W1:Y:S01]  /*2570*/  SHFL.BFLY PT, R65, R38, 0x8, 0x1f ;  /* 0x0d001f0026417f89 */ /* 0x000e6200000e0000 */
[----:B------:R-:W-:Y:S01]  /*2580*/  FFMA R59, R55, R59, R68 ;  /* 0x0000003b373b7223 */ /* 0x000fe20000000044 */
[----:B------:R-:W-:Y:S01]  /*2590*/  FSEL R33, R12, R9, P6 ;  /* 0x000000090c217208 */ /* 0x000fe20003000000 */
[----:B------:R-:W-:Y:S01]  /*25a0*/  FMUL R31, R24, 0.25 ;  /* 0x3e800000181f7820 */ /* 0x000fe20000400000 */
[----:B------:R-:W-:Y:S01]  /*25b0*/  FSEL R22, R66, R23, P0 ;  /* 0x0000001742167208 */ /* 0x000fe20000000000 */
[----:B0-----:R-:W-:Y:S01]  /*25c0*/  FADD R35, -R20, R41 ;  /* 0x0000002914237221 */ /* 0x001fe20000000100 */
[----:B------:R-:W-:Y:S01]  /*25d0*/  FSEL R55, R54, RZ, P4 ;  /* 0x000000ff36377208 */ /* 0x000fe20002000000 */
[----:B------:R-:W-:Y:S01]  /*25e0*/  @!P3 FMUL R33, R33, 16777216 ;  /* 0x4b8000002121b820 */ /* 0x000fe20000400000 */
[----:B------:R-:W-:Y:S01]  /*25f0*/  FSETP.GT.AND P3, PT, |R24|, 8.50705917302346158658e+37, PT ;  /* 0x7e8000001800780b */ /* 0x000fe20003f64200 */
[C---:B------:R-:W-:Y:S01]  /*2600*/  FMUL R68, R35.reuse, R35 ;  /* 0x0000002323447220 */ /* 0x040fe20000400000 */
[----:B------:R-:W-:Y:S01]  /*2610*/  @!P2 FMUL R22, R22, 16777216 ;  /* 0x4b8000001616a820 */ /* 0x000fe20000400000 */
[----:B------:R-:W-:Y:S01]  /*2620*/  FFMA R35, R35, R55, R20 ;  /* 0x0000003723237223 */ /* 0x000fe20000000014 */
[----:B------:R-:W-:Y:S01]  /*2630*/  FADD R20, R4, R4 ;  /* 0x0000000404147221 */ /* 0x000fe20000000000 */
[----:B------:R-:W-:Y:S01]  /*2640*/  FMUL R68, R21, R68 ;  /* 0x0000004415447220 */ /* 0x000fe20000400000 */
[----:B--2---:R-:W-:Y:S01]  /*2650*/  FADD R62, R19, R62 ;  /* 0x0000003e133e7221 */ /* 0x004fe20000000000 */
[----:B------:R-:W0:Y:S01]  /*2660*/  SHFL.BFLY PT, R21, R34, 0x8, 0x1f ;  /* 0x0d001f0022157f89 */ /* 0x000e2200000e0000 */
[----:B------:R-:W2:Y:S01]  /*2670*/  MUFU.RCP R22, R22 ;  /* 0x0000001600167308 */ /* 0x000ea20000001000 */
[----:B------:R-:W-:Y:S01]  /*2680*/  FSETP.GEU.AND P1, PT, |R24|, 1.175494350822287508e-38, PT ;  /* 0x008000001800780b */ /* 0x000fe20003f2e200 */
[----:B------:R-:W-:Y:S01]  /*2690*/  FADD R69, -R56, R69 ;  /* 0x0000004538457221 */ /* 0x000fe20000000100 */
[----:B------:R-:W-:Y:S01]  /*26a0*/  FSEL R19, R50, R7, P0 ;  /* 0x0000000732137208 */ /* 0x000fe20000000000 */
[----:B------:R-:W3:Y:S01]  /*26b0*/  SHFL.BFLY PT, R73, R60, 0x8, 0x1f ;  /* 0x0d001f003c497f89 */ /* 0x000ee200000e0000 */
[----:B------:R-:W-:-:S02]  /*26c0*/  FSETP.GEU.AND P0, PT, |R20|, 1.175494350822287508e-38, PT ;  /* 0x008000001400780b */ /* 0x000fc40003f0e200 */
[----:B------:R-:W-:Y:S01]  /*26d0*/  FSEL R54, R51, R6, P3 ;  /* 0x0000000633367208 */ /* 0x000fe20001800000 */
[----:B------:R-:W-:Y:S01]  /*26e0*/  FFMA R51, R55, R68, R62 ;  /* 0x0000004437337223 */ /* 0x000fe2000000003e */
[----:B------:R-:W-:Y:S01]  /*26f0*/  FSEL R41, R31, R24, P3 ;  /* 0x000000181f297208 */ /* 0x000fe20001800000 */
[C---:B------:R-:W-:Y:S01]  /*2700*/  FMUL R55, R20.reuse, 0.25 ;  /* 0x3e80000014377820 */ /* 0x040fe20000400000 */
[----:B------:R-:W-:Y:S01]  /*2710*/  FSETP.GT.AND P3, PT, |R20|, 8.50705917302346158658e+37, PT ;  /* 0x7e8000001400780b */ /* 0x000fe20003f64200 */
[----:B------:R-:W-:Y:S01]  /*2720*/  @!P2 FMUL R19, R19, 16777216 ;  /* 0x4b8000001313a820 */ /* 0x000fe20000400000 */
[----:B-1----:R-:W-:Y:S01]  /*2730*/  FADD R65, -R38, R65 ;  /* 0x0000004126417221 */ /* 0x002fe20000000100 */
[----:B------:R-:W-:Y:S01]  /*2740*/  @!P1 FMUL R41, R41, 16777216 ;  /* 0x4b80000029299820 */ /* 0x000fe20000400000 */
[----:B------:R-:W-:Y:S01]  /*2750*/  FSEL R68, R55, R20, P3 ;  /* 0x0000001437447208 */ /* 0x000fe20001800000 */
[----:B------:R-:W-:Y:S01]  /*2760*/  @!P1 FMUL R54, R54, 16777216 ;  /* 0x4b80000036369820 */ /* 0x000fe20000400000 */
[----:B------:R-:W-:Y:S01]  /*2770*/  FSETP.NEU.AND P1, PT, R7, RZ, PT ;  /* 0x000000ff0700720b */ /* 0x000fe20003f2d000 */
[----:B--2---:R-:W-:Y:S01]  /*2780*/  FMUL R50, R22, R19 ;  /* 0x0000001316327220 */ /* 0x004fe20000400000 */
[----:B------:R-:W-:Y:S01]  /*2790*/  FMUL R22, R65, R65 ;  /* 0x0000004141167220 */ /* 0x000fe20000400000 */
[----:B------:R-:W-:Y:S01]  /*27a0*/  @!P0 FMUL R68, R68, 16777216 ;  /* 0x4b80000044448820 */ /* 0x000fe20000400000 */
[----:B------:R-:W-:Y:S01]  /*27b0*/  FSEL R52, R52, RZ, P1 ;  /* 0x000000ff34347208 */ /* 0x000fe20000800000 */
[----:B------:R-:W1:Y:S01]  /*27c0*/  MUFU.RCP R41, R41 ;  /* 0x0000002900297308 */ /* 0x000e620000001000 */
[----:B0-----:R-:W-:Y:S01]  /*27d0*/  FADD R67, R34, R21 ;  /* 0x0000001522437221 */ /* 0x001fe20000000000 */
[----:B------:R-:W-:Y:S01]  /*27e0*/  FMUL R22, R49, R22 ;  /* 0x0000001631167220 */ /* 0x000fe20000400000 */
[----:B------:R-:W-:Y:S01]  /*27f0*/  FSEL R53, R53, R4, P3 ;  /* 0x0000000435357208 */ /* 0x000fe20001800000 */
[----:B------:R-:W-:Y:S01]  /*2800*/  FADD R19, R10, R10 ;  /* 0x0000000a0a137221 */ /* 0x000fe20000000000 */
[----:B------:R-:W-:Y:S01]  /*2810*/  FADD R21, R11, R11 ;  /* 0x0000000b0b157221 */ /* 0x000fe20000000000 */
[----:B------:R-:W-:Y:S01]  /*2820*/  FFMA R34, R52, R22, R67 ;  /* 0x0000001634227223 */ /* 0x000fe20000000043 */
[----:B------:R-:W-:Y:S01]  /*2830*/  FADD R22, R23, R23 ;  /* 0x0000001717167221 */ /* 0x000fe20000000000 */
[----:B------:R-:W0:Y:S01]  /*2840*/  MUFU.RCP R68, R68 ;  /* 0x0000004400447308 */ /* 0x000e220000001000 */
[----:B------:R-:W-:Y:S01]  /*2850*/  FFMA R38, R65, R52, R38 ;  /* 0x0000003441267223 */ /* 0x000fe20000000026 */
[----:B------:R-:W-:Y:S01]  /*2860*/  @!P0 FMUL R53, R53, 16777216 ;  /* 0x4b80000035358820 */ /* 0x000fe20000400000 */
[----:B------:R-:W-:Y:S01]  /*2870*/  FSETP.GT.AND P2, PT, |R19|, 8.50705917302346158658e+37, PT ;  /* 0x7e8000001300780b */ /* 0x000fe20003f44200 */
[C---:B------:R-:W-:Y:S01]  /*2880*/  FMUL R65, R22.reuse, 0.25 ;  /* 0x3e80000016417820 */ /* 0x040fe20000400000 */
[C---:B------:R-:W-:Y:S01]  /*2890*/  FSETP.GEU.AND P6, PT, |R22|.reuse, 1.175494350822287508e-38, PT ;  /* 0x008000001600780b */ /* 0x040fe20003fce200 */
[C---:B------:R-:W-:Y:S01]  /*28a0*/  FMUL R62, R21.reuse, 0.25 ;  /* 0x3e800000153e7820 */ /* 0x040fe20000400000 */
[----:B------:R-:W-:Y:S01]  /*28b0*/  FSETP.GT.AND P0, PT, |R22|, 8.50705917302346158658e+37, PT ;  /* 0x7e8000001600780b */ /* 0x000fe20003f04200 */
[----:B------:R-:W2:Y:S01]  /*28c0*/  MUFU.RCP R33, R33 ;  /* 0x0000002100217308 */ /* 0x000ea20000001000 */
[----:B------:R-:W-:Y:S01]  /*28d0*/  FSETP.GEU.AND P3, PT, |R21|, 1.175494350822287508e-38, PT ;  /* 0x008000001500780b */ /* 0x000fe20003f6e200 */
[----:B-1----:R-:W-:Y:S01]  /*28e0*/  FMUL R41, R41, R54 ;  /* 0x0000003629297220 */ /* 0x002fe20000400000 */
[----:B------:R-:W-:Y:S01]  /*28f0*/  FSETP.GEU.AND P1, PT, |R19|, 1.175494350822287508e-38, PT ;  /* 0x008000001300780b */ /* 0x000fe20003f2e200 */
[----:B------:R-:W1:Y:S01]  /*2900*/  SHFL.BFLY PT, R67, R40, 0x8, 0x1f ;  /* 0x0d001f0028437f89 */ /* 0x000e6200000e0000 */
[----:B------:R-:W-:Y:S01]  /*2910*/  FSETP.GT.AND P4, PT, |R21|, 8.50705917302346158658e+37, PT ;  /* 0x7e8000001500780b */ /* 0x000fe20003f84200 */
[----:B------:R-:W-:Y:S01]  /*2920*/  FMUL R54, R19, 0.25 ;  /* 0x3e80000013367820 */ /* 0x000fe20000400000 */
[----:B0-----:R-:W-:Y:S01]  /*2930*/  FMUL R52, R68, R53 ;  /* 0x0000003544347220 */ /* 0x001fe20000400000 */
[----:B------:R-:W-:Y:S01]  /*2940*/  FSEL R68, R63, R10, P2 ;  /* 0x0000000a3f447208 */ /* 0x000fe20001000000 */
[----:B---3--:R-:W-:Y:S01]  /*2950*/  FADD R73, -R60, R73 ;  /* 0x000000493c497221 */ /* 0x008fe20000000100 */
[----:B------:R-:W-:Y:S01]  /*2960*/  FSEL R63, R65, R22, P0 ;  /* 0x00000016413f7208 */ /* 0x000fe20000000000 */
[----:B------:R-:W-:Y:S01]  /*2970*/  SHFL.BFLY PT, R74, R51, 0x8, 0x1f ;  /* 0x0d001f00334a7f89 */ /* 0x000fe200000e0000 */
[----:B------:R-:W-:-:S02]  /*2980*/  FSEL R49, R54, R19, P2 ;  /* 0x0000001336317208 */ /* 0x000fc40001000000 */
[----:B------:R-:W-:Y:S01]  /*2990*/  FSEL R66, R66, R23, P0 ;  /* 0x0000001742427208 */ /* 0x000fe20000000000 */
[----:B--2---:R-:W-:Y:S01]  /*29a0*/  FMUL R33, R33, R70 ;  /* 0x0000004621217220 */ /* 0x004fe20000400000 */
[----:B------:R-:W-:Y:S01]  /*29b0*/  FSEL R70, R62, R21, P4 ;  /* 0x000000153e467208 */ /* 0x000fe20002000000 */
[----:B------:R-:W-:Y:S01]  /*29c0*/  @!P6 FMUL R63, R63, 16777216 ;  /* 0x4b8000003f3fe820 */ /* 0x000fe20000400000 */
[----:B------:R-:W-:Y:S01]  /*29d0*/  @!P1 FMUL R49, R49, 16777216 ;  /* 0x4b80000031319820 */ /* 0x000fe20000400000 */
[----:B------:R-:W-:Y:S01]  /*29e0*/  @!P6 FMUL R66, R66, 16777216 ;  /* 0x4b8000004242e820 */ /* 0x000fe20000400000 */
[----:B------:R-:W-:Y:S01]  /*29f0*/  FSEL R71, R32, R11, P4 ;  /* 0x0000000b20477208 */ /* 0x000fe20002000000 */
[----:B------:R0:W2:Y:S01]  /*2a00*/  MUFU.RCP R53, R63 ;  /* 0x0000003f00357308 */ /* 0x0000a20000001000 */
[----:B------:R-:W-:Y:S01]  /*2a10*/  @!P3 FMUL R70, R70, 16777216 ;  /* 0x4b8000004646b820 */ /* 0x000fe20000400000 */
[----:B------:R-:W-:Y:S01]  /*2a20*/  FSETP.NEU.AND P0, PT, R6, RZ, PT ;  /* 0x000000ff0600720b */ /* 0x000fe20003f0d000 */
[----:B------:R-:W-:Y:S01]  /*2a30*/  @!P1 FMUL R68, R68, 16777216 ;  /* 0x4b80000044449820 */ /* 0x000fe20000400000 */
[----:B------:R-:W-:Y:S01]  /*2a40*/  @!P3 FMUL R71, R71, 16777216 ;  /* 0x4b8000004747b820 */ /* 0x000fe20000400000 */
[----:B------:R-:W-:Y:S01]  /*2a50*/  FSETP.NEU.AND P1, PT, R11, RZ, PT ;  /* 0x000000ff0b00720b */ /* 0x000fe20003f2d000 */
[----:B-1----:R-:W-:-:S02]  /*2a60*/  FADD R67, -R40, R67 ;  /* 0x0000004328437221 */ /* 0x002fc40000000100 */
[----:B------:R-:W1:Y:S01]  /*2a70*/  MUFU.RCP R70, R70 ;  /* 0x0000004600467308 */ /* 0x000e620000001000 */
[----:B0-----:R-:W0:Y:S01]  /*2a80*/  SHFL.BFLY PT, R63, R58, 0x8, 0x1f ;  /* 0x0d001f003a3f7f89 */ /* 0x001e2200000e0000 */
[----:B------:R-:W-:Y:S01]  /*2a90*/  FSETP.NEU.AND P3, PT, R5, RZ, PT ;  /* 0x000000ff0500720b */ /* 0x000fe20003f6d000 */
[----:B--2---:R-:W-:-:S05]  /*2aa0*/  FMUL R53, R53, R66 ;  /* 0x0000004235357220 */ /* 0x004fca0000400000 */
[----:B------:R-:W2:Y:S01]  /*2ab0*/  MUFU.RCP R49, R49 ;  /* 0x0000003100317308 */ /* 0x000ea20000001000 */
[----:B------:R-:W-:Y:S02]  /*2ac0*/  FSEL R66, R48, RZ, P0 ;  /* 0x000000ff30427208 */ /* 0x000fe40000000000 */
[----:B------:R-:W-:-:S03]  /*2ad0*/  FSETP.NEU.AND P0, PT, R4, RZ, PT ;  /* 0x000000ff0400720b */ /* 0x000fc60003f0d000 */
[----:B------:R-:W-:Y:S01]  /*2ae0*/  FFMA R48, R67, R66, R40 ;  /* 0x0000004243307223 */ /* 0x000fe20000000028 */
[----:B-1----:R-:W-:Y:S01]  /*2af0*/  FMUL R32, R70, R71 ;  /* 0x0000004746207220 */ /* 0x002fe20000400000 */
[----:B------:R-:W1:Y:S01]  /*2b00*/  SHFL.BFLY PT, R40, R61, 0x8, 0x1f ;  /* 0x0d001f003d287f89 */ /* 0x000e6200000e0000 */
[----:B------:R-:W-:-:S03]  /*2b10*/  FSEL R70, R27, RZ, P1 ;  /* 0x000000ff1b467208 */ /* 0x000fc60000800000 */
[----:B------:R-:W3:Y:S01]  /*2b20*/  SHFL.BFLY PT, R71, R18, 0x10, 0x1f ;  /* 0x0e001f0012477f89 */ /* 0x000ee200000e0000 */
[----:B--2---:R-:W-:Y:S01]  /*2b30*/  FMUL R49, R49, R68 ;  /* 0x0000004431317220 */ /* 0x004fe20000400000 */
[----:B------:R-:W-:Y:S01]  /*2b40*/  FMUL R68, R67, R67 ;  /* 0x0000004343447220 */ /* 0x000fe20000400000 */
[----:B------:R-:W-:Y:S01]  /*2b50*/  FSEL R67, R36, RZ, P0 ;  /* 0x000000ff24437208 */ /* 0x000fe20000000000 */
[----:B------:R-:W-:Y:S01]  /*2b60*/  FMUL R36, R69, R69 ;  /* 0x0000004545247220 */ /* 0x000fe20000400000 */
[----:B------:R-:W-:Y:S01]  /*2b70*/  FSETP.NEU.AND P0, PT, R10, RZ, PT ;  /* 0x000000ff0a00720b */ /* 0x000fe20003f0d000 */
[----:B0-----:R-:W-:Y:S01]  /*2b80*/  FADD R63, -R58, R63 ;  /* 0x0000003f3a3f7221 */ /* 0x001fe20000000100 */
[----:B------:R-:W-:Y:S01]  /*2b90*/  FMUL R68, R43, R68 ;  /* 0x000000442b447220 */ /* 0x000fe20000400000 */
[----:B------:R-:W-:Y:S01]  /*2ba0*/  FFMA R43, R69, R67, R56 ;  /* 0x00000043452b7223 */ /* 0x000fe20000000038 */
[----:B------:R-:W-:Y:S01]  /*2bb0*/  FMUL R69, R45, R36 ;  /* 0x000000242d457220 */ /* 0x000fe20000400000 */
[----:B------:R-:W-:Y:S01]  /*2bc0*/  FSEL R64, R64, RZ, P0 ;  /* 0x000000ff40407208 */ /* 0x000fe20000000000 */
[----:B------:R-:W-:Y:S01]  /*2bd0*/  FMUL R36, R63, R63 ;  /* 0x0000003f3f247220 */ /* 0x000fe20000400000 */
[----:B------:R-:W-:-:S03]  /*2be0*/  LOP3.LUT P0, RZ, R57, 0x1f, RZ, 0xc0, !PT ;  /* 0x0000001f39ff7812 */ /* 0x000fc6000780c0ff */
[----:B------:R-:W-:Y:S01]  /*2bf0*/  FFMA R45, R63, R64, R58 ;  /* 0x000000403f2d7223 */ /* 0x000fe2000000003a */
[----:B------:R-:W-:Y:S01]  /*2c00*/  FMUL R58, R47, R36 ;  /* 0x000000242f3a7220 */ /* 0x000fe20000400000 */
[----:B------:R-:W-:Y:S01]  /*2c10*/  SHFL.BFLY PT, R63, R30, 0x8, 0x1f ;  /* 0x0d001f001e3f7f89 */ /* 0x000fe200000e0000 */
[----:B-1----:R-:W-:-:S03]  /*2c20*/  FADD R56, -R61, R40 ;  /* 0x000000283d387221 */ /* 0x002fc60000000100 */
[----:B------:R-:W0:Y:S01]  /*2c30*/  SHFL.BFLY PT, R36, R37, 0x8, 0x1f ;  /* 0x0d001f0025247f89 */ /* 0x000e2200000e0000 */
[----:B---3--:R-:W-:Y:S01]  /*2c40*/  FADD R77, R18, R71 ;  /* 0x00000047124d7221 */ /* 0x008fe20000000000 */
[C---:B------:R-:W-:Y:S01]  /*2c50*/  FMUL R27, R56.reuse, R56 ;  /* 0x00000038381b7220 */ /* 0x040fe20000400000 */
[----:B------:R-:W-:Y:S01]  /*2c60*/  FFMA R40, R56, R70, R61 ;  /* 0x0000004638287223 */ /* 0x000fe2000000003d */
[----:B------:R-:W1:Y:S01]  /*2c70*/  SHFL.BFLY PT, R71, R16, 0x10, 0x1f ;  /* 0x0e001f0010477f89 */ /* 0x000e6200000e0000 */
[----:B------:R-:W-:Y:S01]  /*2c80*/  FADD R56, R22, R22 ;  /* 0x0000001616387221 */ /* 0x000fe20000000000 */
[----:B------:R-:W-:Y:S01]  /*2c90*/  FMUL R72, R44, R27 ;  /* 0x0000001b2c487220 */ /* 0x000fe20000400000 */
[----:B------:R-:W-:Y:S01]  /*2ca0*/  SHF.R.U32.HI R27, RZ, 0x3, R57 ;  /* 0x00000003ff1b7819 */ /* 0x000fe20000011639 */
[----:B------:R-:W2:Y:S01]  /*2cb0*/  SHFL.BFLY PT, R44, R39, 0x8, 0x1f ;  /* 0x0d001f00272c7f89 */ /* 0x000ea200000e0000 */
[C---:B------:R-:W-:Y:S01]  /*2cc0*/  FMUL R47, R56.reuse, 0.25 ;  /* 0x3e800000382f7820 */ /* 0x040fe20000400000 */
[----:B------:R-:W-:-:S02]  /*2cd0*/  FSETP.GT.AND P6, PT, |R56|, 8.50705917302346158658e+37, PT ;  /* 0x7e8000003800780b */ /* 0x000fc40003fc4200 */
[----:B------:R-:W-:Y:S02]  /*2ce0*/  LOP3.LUT R27, R27, 0x3c, RZ, 0xc0, !PT ;  /* 0x0000003c1b1b7812 */ /* 0x000fe400078ec0ff */
[C---:B------:R-:W-:Y:S02]  /*2cf0*/  FSETP.GEU.AND P2, PT, |R56|.reuse, 1.175494350822287508e-38, PT ;  /* 0x008000003800780b */ /* 0x040fe40003f4e200 */
[----:B------:R-:W-:Y:S01]  /*2d00*/  FSETP.NEU.AND P1, PT, R56, RZ, PT ;  /* 0x000000ff3800720b */ /* 0x000fe20003f2d000 */
[----:B------:R3:W-:Y:S01]  /*2d10*/  @!P0 STS [R27+UR4+0x400], R56 ;  /* 0x000400381b008988 */ /* 0x0007e20008000804 */
[----:B------:R-:W-:Y:S01]  /*2d20*/  FSEL R47, R47, R56, P6 ;  /* 0x000000382f2f7208 */ /* 0x000fe20003000000 */
[----:B0-----:R-:W-:Y:S01]  /*2d30*/  FADD R61, R37, R36 ;  /* 0x00000024253d7221 */ /* 0x001fe20000000000 */
[----:B------:R-:W-:Y:S01]  /*2d40*/  FSEL R36, R46, RZ, P3 ;  /* 0x000000ff2e247208 */ /* 0x000fe20001800000 */
[----:B------:R-:W0:Y:S01]  /*2d50*/  SHFL.BFLY PT, R37, R28, 0x8, 0x1f ;  /* 0x0d001f001c257f89 */ /* 0x000e2200000e0000 */
[----:B------:R-:W-:Y:S01]  /*2d60*/  FSETP.NEU.AND P3, PT, R8, RZ, PT ;  /* 0x000000ff0800720b */ /* 0x000fe20003f6d000 */
[----:B-1----:R-:W-:Y:S01]  /*2d70*/  FADD R75, -R16, R71 ;  /* 0x00000047104b7221 */ /* 0x002fe20000000100 */
[----:B------:R-:W-:Y:S01]  /*2d80*/  FADD R71, R30, R63 ;  /* 0x0000003f1e477221 */ /* 0x000fe20000000000 */
[----:B------:R-:W1:Y:S01]  /*2d90*/  SHFL.BFLY PT, R46, R59, 0x8, 0x1f ;  /* 0x0d001f003b2e7f89 */ /* 0x000e6200000e0000 */
[----:B------:R-:W-:Y:S01]  /*2da0*/  FFMA R61, R66, R68, R61 ;  /* 0x00000044423d7223 */ /* 0x000fe2000000003d */
[----:B------:R-:W-:Y:S01]  /*2db0*/  FMUL R30, R75, R75 ;  /* 0x0000004b4b1e7220 */ /* 0x000fe20000400000 */
[----:B--2---:R-:W-:Y:S01]  /*2dc0*/  FADD R44, R39, R44 ;  /* 0x0000002c272c7221 */ /* 0x004fe20000000000 */
[----:B------:R-:W-:Y:S01]  /*2dd0*/  FSEL R39, R29, RZ, P3 ;  /* 0x000000ff1d277208 */ /* 0x000fe20001800000 */
[----:B---3--:R-:W-:Y:S01]  /*2de0*/  FFMA R56, R75, R36, R16 ;  /* 0x000000244b387223 */ /* 0x008fe20000000010 */
[----:B------:R-:W-:Y:S01]  /*2df0*/  FMUL R30, R17, R30 ;  /* 0x0000001e111e7220 */ /* 0x000fe20000400000 */
[----:B------:R-:W-:Y:S01]  /*2e00*/  FADD R29, R24, R24 ;  /* 0x00000018181d7221 */ /* 0x000fe20000000000 */
[----:B------:R-:W-:-:S02]  /*2e10*/  @!P2 FMUL R47, R47, 16777216 ;  /* 0x4b8000002f2fa820 */ /* 0x000fc40000400000 */
[----:B------:R-:W-:Y:S01]  /*2e20*/  FFMA R63, R36, R30, R77 ;  /* 0x0000001e243f7223 */ /* 0x000fe2000000004d */
[C---:B------:R-:W-:Y:S01]  /*2e30*/  FFMA R36, R73.reuse, R39, R60 ;  /* 0x0000002749247223 */ /* 0x040fe2000000003c */
[----:B------:R-:W-:Y:S01]  /*2e40*/  FMUL R73, R73, R73 ;  /* 0x0000004949497220 */ /* 0x000fe20000400000 */
[C---:B------:R-:W-:Y:S01]  /*2e50*/  FMUL R66, R29.reuse, 0.25 ;  /* 0x3e8000001d427820 */ /* 0x040fe20000400000 */
[C---:B------:R-:W-:Y:S01]  /*2e60*/  FSETP.GT.AND P4, PT, |R29|.reuse, 8.50705917302346158658e+37, PT ;  /* 0x7e8000001d00780b */ /* 0x040fe20003f84200 */
[----:B------:R-:W-:Y:S01]  /*2e70*/  FFMA R60, R64, R58, R71 ;  /* 0x0000003a403c7223 */ /* 0x000fe20000000047 */
[----:B------:R-:W-:Y:S01]  /*2e80*/  FMUL R73, R42, R73 ;  /* 0x000000492a497220 */ /* 0x000fe20000400000 */
[----:B------:R-:W-:Y:S01]  /*2e90*/  FSETP.GEU.AND P3, PT, |R29|, 1.175494350822287508e-38, PT ;  /* 0x008000001d00780b */ /* 0x000fe20003f6e200 */
[----:B------:R-:W-:Y:S01]  /*2ea0*/  FADD R30, R19, R19 ;  /* 0x00000013131e7221 */ /* 0x000fe20000000000 */
[----:B------:R-:W-:Y:S01]  /*2eb0*/  FSEL R64, R66, R29, P4 ;  /* 0x0000001d42407208 */ /* 0x000fe20002000000 */
[----:B0-----:R-:W-:Y:S01]  /*2ec0*/  FADD R37, R28, R37 ;  /* 0x000000251c257221 */ /* 0x001fe20000000000 */
[----:B------:R-:W-:Y:S01]  /*2ed0*/  FADD R28, R20, R20 ;  /* 0x00000014141c7221 */ /* 0x000fe20000000000 */
[----:B------:R-:W-:Y:S01]  /*2ee0*/  MUFU.RCP R47, R47 ;  /* 0x0000002f002f7308 */ /* 0x000fe20000001000 */
[----:B-1----:R-:W-:Y:S01]  /*2ef0*/  FADD R46, R59, R46 ;  /* 0x0000002e3b2e7221 */ /* 0x002fe20000000000 */
[----:B------:R-:W-:Y:S01]  /*2f00*/  FFMA R59, R67, R69, R44 ;  /* 0x00000045433b7223 */ /* 0x000fe2000000002c */
[----:B------:R-:W-:Y:S01]  /*2f10*/  FMUL R69, R28, 0.25 ;  /* 0x3e8000001c457820 */ /* 0x000fe20000400000 */
[----:B------:R-:W-:Y:S01]  /*2f20*/  FFMA R44, R70, R72, R37 ;  /* 0x00000048462c7223 */ /* 0x000fe20000000025 */
[----:B------:R-:W-:Y:S01]  /*2f30*/  FFMA R39, R39, R73, R46 ;  /* 0x0000004927277223 */ /* 0x000fe2000000002e */
[----:B------:R-:W-:Y:S01]  /*2f40*/  FSEL R46, R65, R22, P6 ;  /* 0x00000016412e7208 */ /* 0x000fe20003000000 */
[----:B------:R-:W-:Y:S01]  /*2f50*/  FADD R37, R5, R5 ;  /* 0x0000000505257221 */ /* 0x000fe20000000000 */
[----:B------:R-:W-:Y:S01]  /*2f60*/  FSETP.GEU.AND P6, PT, |R28|, 1.175494350822287508e-38, PT ;  /* 0x008000001c00780b */ /* 0x000fe20003fce200 */
[----:B------:R-:W-:Y:S01]  /*2f70*/  @!P3 FMUL R64, R64, 16777216 ;  /* 0x4b8000004040b820 */ /* 0x000fe20000400000 */
[----:B------:R-:W-:Y:S01]  /*2f80*/  FSEL R65, R31, R24, P4 ;  /* 0x000000181f417208 */ /* 0x000fe20002000000 */
[----:B------:R-:W-:Y:S01]  /*2f90*/  FADD R31, R21, R21 ;  /* 0x00000015151f7221 */ /* 0x000fe20000000000 */
[----:B------:R-:W-:Y:S01]  /*2fa0*/  FSETP.GT.AND P4, PT, |R28|, 8.50705917302346158658e+37, PT ;  /* 0x7e8000001c00780b */ /* 0x000fe20003f84200 */
[----:B------:R-:W-:Y:S01]  /*2fb0*/  FMUL R42, R37, 0.25 ;  /* 0x3e800000252a7820 */ /* 0x000fe20000400000 */
[----:B------:R-:W-:Y:S01]  /*2fc0*/  @!P2 FMUL R46, R46, 16777216 ;  /* 0x4b8000002e2ea820 */ /* 0x000fe20000400000 */
[----:B------:R-:W-:Y:S01]  /*2fd0*/  @!P3 FMUL R65, R65, 16777216 ;  /* 0x4b8000004141b820 */ /* 0x000fe20000400000 */
[----:B------:R-:W-:Y:S01]  /*2fe0*/  FSEL R67, R69, R28, P4 ;  /* 0x0000001c45437208 */ /* 0x000fe20002000000 */
[----:B------:R-:W-:Y:S01]  /*2ff0*/  FMUL R58, R31, 0.25 ;  /* 0x3e8000001f3a7820 */ /* 0x000fe20000400000 */
[----:B------:R-:W-:Y:S01]  /*3000*/  FSEL R68, R55, R20, P4 ;  /* 0x0000001437447208 */ /* 0x000fe20002000000 */
[C---:B------:R-:W-:Y:S01]  /*3010*/  FMUL R55, R30.reuse, 0.25 ;  /* 0x3e8000001e377820 */ /* 0x040fe20000400000 */
[----:B------:R-:W-:Y:S01]  /*3020*/  FSETP.GT.AND P4, PT, |R30|, 8.50705917302346158658e+37, PT ;  /* 0x7e8000001e00780b */ /* 0x000fe20003f84200 */
[----:B------:R-:W-:Y:S01]  /*3030*/  @!P6 FMUL R67, R67, 16777216 ;  /* 0x4b8000004343e820 */ /* 0x000fe20000400000 */
[----:B------:R-:W-:Y:S01]  /*3040*/  FSETP.GEU.AND P3, PT, |R37|, 1.175494350822287508e-38, PT ;  /* 0x008000002500780b */ /* 0x000fe20003f6e200 */
[----:B------:R-:W-:Y:S01]  /*3050*/  @!P6 FMUL R68, R68, 16777216 ;  /* 0x4b8000004444e820 */ /* 0x000fe20000400000 */
[----:B------:R-:W-:Y:S01]  /*3060*/  FSETP.GT.AND P6, PT, |R31|, 8.50705917302346158658e+37, PT ;  /* 0x7e8000001f00780b */ /* 0x000fe20003fc4200 */
[----:B------:R-:W0:Y:S01]  /*3070*/  MUFU.RCP R64, R64 ;  /* 0x0000004000407308 */ /* 0x000e220000001000 */
[----:B------:R-:W-:-:S02]  /*3080*/  FSEL R71, R55, R30, P4 ;  /* 0x0000001e37477208 */ /* 0x000fc40002000000 */
[----:B------:R-:W-:Y:S02]  /*3090*/  FSEL R54, R54, R19, P4 ;  /* 0x0000001336367208 */ /* 0x000fe40002000000 */
[----:B------:R-:W-:Y:S02]  /*30a0*/  FSETP.GT.AND P4, PT, |R37|, 8.50705917302346158658e+37, PT ;  /* 0x7e8000002500780b */ /* 0x000fe40003f84200 */
[----:B------:R-:W-:Y:S01]  /*30b0*/  FSEL R73, R62, R21, P6 ;  /* 0x000000153e497208 */ /* 0x000fe20003000000 */
[----:B------:R-:W1:Y:S01]  /*30c0*/  MUFU.RCP R67, R67 ;  /* 0x0000004300437308 */ /* 0x000e620000001000 */
[----:B------:R-:W-:Y:S02]  /*30d0*/  FSEL R72, R58, R31, P6 ;  /* 0x0000001f3a487208 */ /* 0x000fe40003000000 */
[----:B------:R-:W-:Y:S02]  /*30e0*/  FSEL R62, R42, R37, P4 ;  /* 0x000000252a3e7208 */ /* 0x000fe40002000000 */
[----:B------:R-:W-:-:S02]  /*30f0*/  FSETP.GEU.AND P6, PT, |R30|, 1.175494350822287508e-38, PT ;  /* 0x008000001e00780b */ /* 0x000fc40003fce200 */
[----:B------:R-:W-:Y:S01]  /*3100*/  FSEL R75, R26, R5, P4 ;  /* 0x000000051a4b7208 */ /* 0x000fe20002000000 */
[----:B------:R-:W-:Y:S01]  /*3110*/  @!P3 FMUL R62, R62, 16777216 ;  /* 0x4b8000003e3eb820 */ /* 0x000fe20000400000 */
[----:B------:R-:W-:Y:S01]  /*3120*/  FSETP.GEU.AND P4, PT, |R31|, 1.175494350822287508e-38, PT ;  /* 0x008000001f00780b */ /* 0x000fe20003f8e200 */
[----:B0-----:R-:W-:Y:S01]  /*3130*/  FMUL R65, R64, R65 ;  /* 0x0000004140417220 */ /* 0x001fe20000400000 */
[----:B------:R-:W-:Y:S01]  /*3140*/  FSETP.NEU.AND P2, PT, R9, RZ, PT ;  /* 0x000000ff0900720b */ /* 0x000fe20003f4d000 */
[----:B------:R-:W-:Y:S02]  /*3150*/  @!P3 FMUL R75, R75, 16777216 ;  /* 0x4b8000004b4bb820 */ /* 0x000fe40000400000 */
[----:B------:R-:W0:Y:S01]  /*3160*/  MUFU.RCP R62, R62 ;  /* 0x0000003e003e7308 */ /* 0x000e220000001000 */
[----:B-1----:R-:W-:Y:S01]  /*3170*/  FMUL R70, R67, R68 ;  /* 0x0000004443467220 */ /* 0x002fe20000400000 */
[----:B------:R-:W-:Y:S01]  /*3180*/  FADD R67, R29, R29 ;  /* 0x0000001d1d437221 */ /* 0x000fe20000000000 */
[----:B------:R-:W1:Y:S01]  /*3190*/  SHFL.BFLY PT, R68, R35, 0x8, 0x1f ;  /* 0x0d001f0023447f89 */ /* 0x000e6200000e0000 */
[----:B------:R-:W-:Y:S01]  /*31a0*/  @!P6 FMUL R71, R71, 16777216 ;  /* 0x4b8000004747e820 */ /* 0x000fe20000400000 */
[----:B------:R-:W-:Y:S01]  /*31b0*/  @!P6 FMUL R54, R54, 16777216 ;  /* 0x4b8000003636e820 */ /* 0x000fe20000400000 */
[C---:B------:R-:W-:Y:S01]  /*31c0*/  FMUL R26, R67.reuse, 0.25 ;  /* 0x3e800000431a7820 */ /* 0x040fe20000400000 */
[----:B------:R-:W-:Y:S01]  /*31d0*/  FSETP.GT.AND P6, PT, |R67|, 8.50705917302346158658e+37, PT ;  /* 0x7e8000004300780b */ /* 0x000fe20003fc4200 */
[----:B------:R-:W-:Y:S01]  /*31e0*/  @!P4 FMUL R72, R72, 16777216 ;  /* 0x4b8000004848c820 */ /* 0x000fe20000400000 */
[----:B------:R-:W-:Y:S01]  /*31f0*/  @!P4 FMUL R73, R73, 16777216 ;  /* 0x4b8000004949c820 */ /* 0x000fe20000400000 */
[C---:B------:R-:W-:Y:S01]  /*3200*/  FSETP.GEU.AND P4, PT, |R67|.reuse, 1.175494350822287508e-38, PT ;  /* 0x008000004300780b */ /* 0x040fe20003f8e200 */
[----:B------:R-:W2:Y:S01]  /*3210*/  MUFU.RCP R71, R71 ;  /* 0x0000004700477308 */ /* 0x000ea20000001000 */
[----:B------:R-:W-:Y:S01]  /*3220*/  FSEL R26, R26, R67, P6 ;  /* 0x000000431a1a7208 */ /* 0x000fe20003000000 */
[----:B------:R3:W-:Y:S01]  /*3230*/  @!P0 STS [R27+UR4+0x440], R67 ;  /* 0x000440431b008988 */ /* 0x0007e20008000804 */
[----:B------:R-:W-:Y:S01]  /*3240*/  FSETP.NEU.AND P3, PT, R67, RZ, PT ;  /* 0x000000ff4300720b */ /* 0x000fe20003f6d000 */
[----:B0-----:R-:W-:Y:S01]  /*3250*/  FMUL R75, R62, R75 ;  /* 0x0000004b3e4b7220 */ /* 0x001fe20000400000 */
[----:B------:R-:W-:Y:S01]  /*3260*/  FMUL R62, R47, R46 ;  /* 0x0000002e2f3e7220 */ /* 0x000fe20000400000 */
[----:B------:R-:W-:-:S02]  /*3270*/  FSEL R46, R33, RZ, P2 ;  /* 0x000000ff212e7208 */ /* 0x000fc40001000000 */
[----:B------:R-:W0:Y:S01]  /*3280*/  MUFU.RCP R64, R72 ;  /* 0x0000004800407308 */ /* 0x000e220000001000 */
[----:B------:R-:W4:Y:S01]  /*3290*/  SHFL.BFLY PT, R33, R38, 0x4, 0x1f ;  /* 0x0c801f0026217f89 */ /* 0x000f2200000e0000 */
[----:B------:R-:W-:Y:S02]  /*32a0*/  FSETP.NEU.AND P2, PT, R24, RZ, PT ;  /* 0x000000ff1800720b */ /* 0x000fe40003f4d000 */
[----:B------:R-:W-:Y:S01]  /*32b0*/  @!P4 FMUL R26, R26, 16777216 ;  /* 0x4b8000001a1ac820 */ /* 0x000fe20000400000 */
[----:B---3--:R-:W-:Y:S01]  /*32c0*/  FSEL R67, R66, R29, P6 ;  /* 0x0000001d42437208 */ /* 0x008fe20003000000 */
[----:B--2---:R-:W-:Y:S01]  /*32d0*/  FMUL R71, R71, R54 ;  /* 0x0000003647477220 */ /* 0x004fe20000400000 */
[----:B-1----:R-:W-:Y:S01]  /*32e0*/  FADD R68, -R35, R68 ;  /* 0x0000004423447221 */ /* 0x002fe20000000100 */
[----:B------:R-:W-:Y:S02]  /*32f0*/  FSETP.NEU.AND P6, PT, R23, RZ, PT ;  /* 0x000000ff1700720b */ /* 0x000fe40003fcd000 */
[----:B------:R-:W1:Y:S01]  /*3300*/  MUFU.RCP R26, R26 ;  /* 0x0000001a001a7308 */ /* 0x000e620000001000 */
[----:B------:R-:W-:Y:S01]  /*3310*/  @!P4 FMUL R67, R67, 16777216 ;  /* 0x4b8000004343c820 */ /* 0x000fe20000400000 */
[C---:B------:R-:W-:Y:S01]  /*3320*/  FMUL R54, R68.reuse, R68 ;  /* 0x0000004444367220 */ /* 0x040fe20000400000 */
[----:B------:R-:W-:Y:S01]  /*3330*/  FFMA R47, R68, R46, R35 ;  /* 0x0000002e442f7223 */ /* 0x000fe20000000023 */
[----:B------:R-:W-:Y:S01]  /*3340*/  FSETP.NEU.AND P4, PT, R22, RZ, PT ;  /* 0x000000ff1600720b */ /* 0x000fe20003f8d000 */
[----:B0-----:R-:W-:Y:S01]  /*3350*/  FMUL R64, R64, R73 ;  /* 0x0000004940407220 */ /* 0x001fe20000400000 */
[----:B------:R-:W-:Y:S01]  /*3360*/  FADD R73, R51, R74 ;  /* 0x0000004a33497221 */ /* 0x000fe20000000000 */
[----:B------:R-:W-:Y:S01]  /*3370*/  FMUL R54, R25, R54 ;  /* 0x0000003619367220 */ /* 0x000fe20000400000 */
[----:B------:R-:W-:Y:S01]  /*3380*/  FADD R35, R28, R28 ;  /* 0x0000001c1c237221 */ /* 0x000fe20000000000 */
[----:B------:R-:W0:Y:S02]  /*3390*/  SHFL.BFLY PT, R74, R45, 0x4, 0x1f ;  /* 0x0c801f002d4a7f89 */ /* 0x000e2400000e0000 */
[----:B------:R-:W-:Y:S01]  /*33a0*/  FFMA R46, R46, R54, R73 ;  /* 0x000000362e2e7223 */ /* 0x000fe20000000049 */
[----:B------:R-:W-:Y:S01]  /*33b0*/  FSEL R54, R50, RZ, P6 ;  /* 0x000000ff32367208 */ /* 0x000fe20003000000 */
[----:B------:R-:W-:Y:S01]  /*33c0*/  FMUL R50, R35, 0.25 ;  /* 0x3e80000023327820 */ /* 0x000fe20000400000 */
[----:B------:R-:W-:Y:S01]  /*33d0*/  FSETP.NEU.AND P6, PT, R29, RZ, PT ;  /* 0x000000ff1d00720b */ /* 0x000fe20003fcd000 */
[----:B-1----:R-:W-:Y:S01]  /*33e0*/  FMUL R51, R26, R67 ;  /* 0x000000431a337220 */ /* 0x002fe20000400000 */
[----:B------:R-:W-:Y:S01]  /*33f0*/  FSEL R26, R53, RZ, P4 ;  /* 0x000000ff351a7208 */ /* 0x000fe20002000000 */
[----:B------:R-:W-:Y:S01]  /*3400*/  FADD R73, R30, R30 ;  /* 0x0000001e1e497221 */ /* 0x000fe20000000000 */
[----:B------:R-:W-:Y:S01]  /*3410*/  FSEL R25, R65, RZ, P6 ;  /* 0x000000ff41197208 */ /* 0x000fe20003000000 */
[----:B------:R-:W-:Y:S01]  /*3420*/  @!P0 STS [R27+UR4+0x480], R35 ;  /* 0x000480231b008988 */ /* 0x000fe20008000804 */
[----:B------:R-:W-:-:S02]  /*3430*/  FSETP.NEU.AND P4, PT, R20, RZ, PT ;  /* 0x000000ff1400720b */ /* 0x000fc40003f8d000 */
[----:B------:R-:W-:Y:S01]  /*3440*/  FSEL R67, R41, RZ, P2 ;  /* 0x000000ff29437208 */ /* 0x000fe20001000000 */
[----:B------:R-:W1:Y:S01]  /*3450*/  SHFL.BFLY PT, R65, R48, 0x4, 0x1f ;  /* 0x0c801f0030417f89 */ /* 0x000e6200000e0000 */
[----:B----4-:R-:W-:Y:S01]  /*3460*/  FADD R41, -R38, R33 ;  /* 0x0000002126297221 */ /* 0x010fe20000000100 */
[----:B------:R-:W-:Y:S02]  /*3470*/  FSEL R68, R52, RZ, P4 ;  /* 0x000000ff34447208 */ /* 0x000fe40002000000 */
[----:B------:R-:W-:Y:S01]  /*3480*/  FSETP.GT.AND P6, PT, |R35|, 8.50705917302346158658e+37, PT ;  /* 0x7e8000002300780b */ /* 0x000fe20003fc4200 */
[C---:B------:R-:W-:Y:S01]  /*3490*/  FMUL R52, R41.reuse, R41 ;  /* 0x0000002929347220 */ /* 0x040fe20000400000 */
[----:B------:R-:W-:Y:S01]  /*34a0*/  FFMA R41, R41, R54, R38 ;  /* 0x0000003629297223 */ /* 0x000fe20000000026 */
[----:B------:R-:W-:Y:S01]  /*34b0*/  FSETP.GEU.AND P4, PT, |R35|, 1.175494350822287508e-38, PT ;  /* 0x008000002300780b */ /* 0x000fe20003f8e200 */
[----:B------:R-:W2:Y:S01]  /*34c0*/  SHFL.BFLY PT, R38, R63, 0x8, 0x1f ;  /* 0x0d001f003f267f89 */ /* 0x000ea200000e0000 */
[----:B------:R-:W-:Y:S01]  /*34d0*/  FSEL R53, R69, R28, P6 ;  /* 0x0000001c45357208 */ /* 0x000fe20003000000 */
[----:B------:R-:W-:Y:S01]  /*34e0*/  FMUL R52, R7, R52 ;  /* 0x0000003407347220 */ /* 0x000fe20000400000 */
[----:B------:R-:W-:Y:S01]  /*34f0*/  FSEL R50, R50, R35, P6 ;  /* 0x0000002332327208 */ /* 0x000fe20003000000 */
[----:B------:R-:W3:Y:S01]  /*3500*/  SHFL.BFLY PT, R69, R56, 0x8, 0x1f ;  /* 0x0d001f0038457f89 */ /* 0x000ee200000e0000 */
[----:B------:R-:W-:Y:S01]  /*3510*/  FSETP.NEU.AND P6, PT, R19, RZ, PT ;  /* 0x000000ff1300720b */ /* 0x000fe20003fcd000 */
[----:B0-----:R-:W-:Y:S01]  /*3520*/  FADD R74, -R45, R74 ;  /* 0x0000004a2d4a7221 */ /* 0x001fe20000000100 */
[----:B------:R-:W-:Y:S01]  /*3530*/  FSEL R7, R62, RZ, P1 ;  /* 0x000000ff3e077208 */ /* 0x000fe20000800000 */
[----:B------:R-:W-:Y:S01]  /*3540*/  FMUL R62, R73, 0.25 ;  /* 0x3e800000493e7820 */ /* 0x000fe20000400000 */
[----:B------:R-:W-:Y:S01]  /*3550*/  FSETP.NEU.AND P1, PT, R37, RZ, PT ;  /* 0x000000ff2500720b */ /* 0x000fe20003f2d000 */
[----:B------:R-:W-:Y:S01]  /*3560*/  @!P0 STS [R27+UR4+0x4c0], R73 ;  /* 0x0004c0491b008988 */ /* 0x000fe20008000804 */
[----:B------:R-:W-:Y:S01]  /*3570*/  FSEL R66, R49, RZ, P6 ;  /* 0x000000ff31427208 */ /* 0x000fe20003000000 */
[----:B------:R-:W-:Y:S01]  /*3580*/  @!P4 FMUL R50, R50, 16777216 ;  /* 0x4b8000003232c820 */ /* 0x000fe20000400000 */
[----:B------:R-:W-:Y:S01]  /*3590*/  FSETP.NEU.AND P2, PT, R28, RZ, PT ;  /* 0x000000ff1c00720b */ /* 0x000fe20003f4d000 */
[----:B------:R-:W-:Y:S01]  /*35a0*/  @!P4 FMUL R53, R53, 16777216 ;  /* 0x4b8000003535c820 */ /* 0x000fe20000400000 */
[----:B------:R-:W-:Y:S01]  /*35b0*/  FSEL R75, R75, RZ, P1 ;  /* 0x000000ff4b4b7208 */ /* 0x000fe20000800000 */
[----:B-1----:R-:W-:Y:S01]  /*35c0*/  FADD R65, -R48, R65 ;  /* 0x0000004130417221 */ /* 0x002fe20000000100 */
[----:B------:R-:W-:Y:S01]  /*35d0*/  FSETP.NEU.AND P4, PT, R30, RZ, PT ;  /* 0x000000ff1e00720b */ /* 0x000fe20003f8d000 */
[----:B------:R-:W-:Y:S01]  /*35e0*/  MUFU.RCP R50, R50 ;  /* 0x0000003200327308 */ /* 0x000fe20000001000 */
[----:B------:R-:W-:Y:S01]  /*35f0*/  FSEL R33, R70, RZ, P2 ;  /* 0x000000ff46217208 */ /* 0x000fe20001000000 */
[C---:B------:R-:W-:Y:S01]  /*3600*/  FFMA R48, R65.reuse, R67, R48 ;  /* 0x0000004341307223 */ /* 0x040fe20000000030 */
[----:B------:R-:W-:Y:S01]  /*3610*/  FMUL R65, R65, R65 ;  /* 0x0000004141417220 */ /* 0x000fe20000400000 */
[----:B------:R-:W-:Y:S01]  /*3620*/  FSETP.NEU.AND P2, PT, R35, RZ, PT ;  /* 0x000000ff2300720b */ /* 0x000fe20003f4d000 */
[----:B------:R-:W0:Y:S01]  /*3630*/  SHFL.BFLY PT, R70, R59, 0x4, 0x1f ;  /* 0x0c801f003b467f89 */ /* 0x000e2200000e0000 */
[----:B--2---:R-:W-:Y:S01]  /*3640*/  FADD R72, R63, R38 ;  /* 0x000000263f487221 */ /* 0x004fe20000000000 */
[----:B------:R-:W-:Y:S01]  /*3650*/  FMUL R65, R6, R65 ;  /* 0x0000004106417220 */ /* 0x000fe20000400000 */
[----:B------:R-:W-:Y:S01]  /*3660*/  FSEL R35, R71, RZ, P4 ;  /* 0x000000ff47237208 */ /* 0x000fe20002000000 */
[----:B------:R-:W1:Y:S01]  /*3670*/  SHFL.BFLY PT, R38, R43, 0x4, 0x1f ;  /* 0x0c801f002b267f89 */ /* 0x000e6200000e0000 */
[----:B---3--:R-:W-:Y:S01]  /*3680*/  FADD R49, -R56, R69 ;  /* 0x0000004538317221 */ /* 0x008fe20000000100 */
[----:B------:R-:W-:-:S02]  /*3690*/  FSETP.GEU.AND P4, PT, |R73|, 1.175494350822287508e-38, PT ;  /* 0x008000004900780b */ /* 0x000fc40003f8e200 */
[----:B------:R-:W2:Y:S01]  /*36a0*/  SHFL.BFLY PT, R63, R34, 0x4, 0x1f ;  /* 0x0c801f00223f7f89 */ /* 0x000ea200000e0000 */
[C---:B------:R-:W-:Y:S01]  /*36b0*/  FMUL R76, R49.reuse, R49 ;  /* 0x00000031314c7220 */ /* 0x040fe20000400000 */
[----:B------:R-:W-:Y:S01]  /*36c0*/  FFMA R56, R49, R75, R56 ;  /* 0x0000004b31387223 */ /* 0x000fe20000000038 */
[----:B------:R-:W-:Y:S01]  /*36d0*/  FSETP.GT.AND P6, PT, |R73|, 8.50705917302346158658e+37, PT ;  /* 0x7e8000004900780b */ /* 0x000fe20003fc4200 */
[----:B------:R-:W3:Y:S01]  /*36e0*/  SHFL.BFLY PT, R6, R61, 0x4, 0x1f ;  /* 0x0c801f003d067f89 */ /* 0x000ee200000e0000 */
[----:B------:R-:W-:Y:S01]  /*36f0*/  FMUL R49, R5, R76 ;  /* 0x0000004c05317220 */ /* 0x000fe20000400000 */
[----:B------:R-:W-:Y:S02]  /*3700*/  FSETP.NEU.AND P1, PT, R73, RZ, PT ;  /* 0x000000ff4900720b */ /* 0x000fe40003f2d000 */
[----:B------:R-:W4:Y:S01]  /*3710*/  SHFL.BFLY PT, R69, R60, 0x4, 0x1f ;  /* 0x0c801f003c457f89 */ /* 0x000f2200000e0000 */
[----:B------:R-:W-:Y:S01]  /*3720*/  FFMA R49, R75, R49, R72 ;  /* 0x000000314b317223 */ /* 0x000fe20000000048 */
[----:B------:R-:W-:-:S05]  /*3730*/  FSEL R62, R62, R73, P6 ;  /* 0x000000493e3e7208 */ /* 0x000fca0003000000 */
[----:B------:R-:W-:Y:S01]  /*3740*/  @!P4 FMUL R62, R62, 16777216 ;  /* 0x4b8000003e3ec820 */ /* 0x000fe20000400000 */
[----:B0-----:R-:W-:Y:S01]  /*3750*/  FADD R59, R59, R70 ;  /* 0x000000463b3b7221 */ /* 0x001fe20000000000 */
[----:B-1----:R-:W-:-:S04]  /*3760*/  FADD R72, -R43, R38 ;  /* 0x000000262b487221 */ /* 0x002fc80000000100 */
[----:B------:R-:W-:Y:S01]  /*3770*/  MUFU.RCP R62, R62 ;  /* 0x0000003e003e7308 */ /* 0x000fe20000001000 */
[----:B--2---:R-:W-:Y:S01]  /*3780*/  FADD R63, R34, R63 ;  /* 0x0000003f223f7221 */ /* 0x004fe20000000000 */
[C---:B------:R-:W-:Y:S01]  /*3790*/  FFMA R34, R72.reuse, R68, R43 ;  /* 0x0000004448227223 */ /* 0x040fe2000000002b */
[----:B------:R-:W-:Y:S01]  /*37a0*/  FMUL R5, R72, R72 ;  /* 0x0000004848057220 */ /* 0x000fe20000400000 */
[C---:B------:R-:W-:Y:S01]  /*37b0*/  FMUL R43, R74.reuse, R74 ;  /* 0x0000004a4a2b7220 */ /* 0x040fe20000400000 */
[----:B---3--:R-:W-:Y:S01]  /*37c0*/  FADD R38, R61, R6 ;  /* 0x000000063d267221 */ /* 0x008fe20000000000 */
[----:B------:R-:W-:Y:S01]  /*37d0*/  FFMA R6, R74, R66, R45 ;  /* 0x000000424a067223 */ /* 0x000fe2000000002d */
[----:B------:R-:W-:Y:S01]  /*37e0*/  FSEL R45, R55, R30, P6 ;  /* 0x0000001e372d7208 */ /* 0x000fe20003000000 */
[----:B------:R-:W-:Y:S01]  /*37f0*/  FFMA R54, R54, R52, R63 ;  /* 0x0000003436367223 */ /* 0x000fe2000000003f */
[----:B------:R-:W0:Y:S01]  /*3800*/  SHFL.BFLY PT, R55, R40, 0x4, 0x1f ;  /* 0x0c801f0028377f89 */ /* 0x000e2200000e0000 */
[----:B------:R-:W-:Y:S01]  /*3810*/  FFMA R52, R67, R65, R38 ;  /* 0x0000004143347223 */ /* 0x000fe20000000026 */
[----:B------:R-:W-:Y:S01]  /*3820*/  FSETP.NEU.AND P6, PT, R21, RZ, PT ;  /* 0x000000ff1500720b */ /* 0x000fe20003fcd000 */
[----:B------:R-:W-:Y:S01]  /*3830*/  FADD R74, R31, R31 ;  /* 0x0000001f1f4a7221 */ /* 0x000fe20000000000 */
[----:B------:R-:W1:Y:S01]  /*3840*/  SHFL.BFLY PT, R65, R44, 0x4, 0x1f ;  /* 0x0c801f002c417f89 */ /* 0x000e6200000e0000 */
[----:B------:R-:W-:Y:S01]  /*3850*/  @!P4 FMUL R45, R45, 16777216 ;  /* 0x4b8000002d2dc820 */ /* 0x000fe20000400000 */
[----:B------:R-:W-:Y:S01]  /*3860*/  FADD R38, R8, R8 ;  /* 0x0000000808267221 */ /* 0x000fe20000000000 */
[----:B------:R-:W-:Y:S01]  /*3870*/  FSETP.NEU.AND P4, PT, R31, RZ, PT ;  /* 0x000000ff1f00720b */ /* 0x000fe20003f8d000 */
[----:B------:R-:W-:Y:S01]  /*3880*/  FMUL R5, R4, R5 ;  /* 0x0000000504057220 */ /* 0x000fe20000400000 */
[----:B----4-:R-:W-:Y:S01]  /*3890*/  FADD R61, R60, R69 ;  /* 0x000000453c3d7221 */ /* 0x010fe20000000000 */
[----:B------:R-:W-:Y:S01]  /*38a0*/  FMUL R4, R74, 0.25 ;  /* 0x3e8000004a047820 */ /* 0x000fe20000400000 */
[----:B------:R-:W-:Y:S01]  /*38b0*/  FSEL R60, R32, RZ, P6 ;  /* 0x000000ff203c7208 */ /* 0x000fe20003000000 */
[----:B------:R-:W-:Y:S01]  /*38c0*/  FMUL R67, R38, 0.25 ;  /* 0x3e80000026437820 */ /* 0x000fe20000400000 */
[----:B------:R-:W-:Y:S01]  /*38d0*/  FSETP.GT.AND P6, PT, |R74|, 8.50705917302346158658e+37, PT ;  /* 0x7e8000004a00780b */ /* 0x000fe20003fc4200 */
[----:B------:R-:W-:Y:S01]  /*38e0*/  FFMA R59, R68, R5, R59 ;  /* 0x00000005443b7223 */ /* 0x000fe2000000003b */
[----:B------:R-:W-:Y:S01]  /*38f0*/  FSEL R32, R64, RZ, P4 ;  /* 0x000000ff40207208 */ /* 0x000fe20002000000 */
[----:B------:R-:W-:Y:S01]  /*3900*/  FMUL R10, R10, R43 ;  /* 0x0000002b0a0a7220 */ /* 0x000fe20000400000 */
[----:B------:R-:W-:Y:S01]  /*3910*/  FSETP.GEU.AND P4, PT, |R38|, 1.175494350822287508e-38, PT ;  /* 0x008000002600780b */ /* 0x000fe20003f8e200 */
[----:B------:R-:W-:Y:S01]  /*3920*/  FADD R43, R9, R9 ;  /* 0x00000009092b7221 */ /* 0x000fe20000000000 */
[----:B------:R-:W-:Y:S01]  /*3930*/  FSEL R64, R4, R74, P6 ;  /* 0x0000004a04407208 */ /* 0x000fe20003000000 */
[----:B------:R-:W-:Y:S01]  /*3940*/  FADD R4, R38, R38 ;  /* 0x0000002626047221 */ /* 0x000fe20000000000 */
[----:B------:R-:W-:Y:S01]  /*3950*/  FSEL R63, R58, R31, P6 ;  /* 0x0000001f3a3f7208 */ /* 0x000fe20003000000 */
[----:B------:R-:W-:Y:S01]  /*3960*/  FMUL R68, R43, 0.25 ;  /* 0x3e8000002b447820 */ /* 0x000fe20000400000 */
[----:B------:R-:W-:Y:S01]  /*3970*/  FSETP.GT.AND P6, PT, |R38|, 8.50705917302346158658e+37, PT ;  /* 0x7e8000002600780b */ /* 0x000fe20003fc4200 */
[----:B------:R-:W-:Y:S01]  /*3980*/  FMUL R69, R4, 0.25 ;  /* 0x3e80000004457820 */ /* 0x000fe20000400000 */
[----:B0-----:R-:W-:Y:S01]  /*3990*/  FADD R5, -R40, R55 ;  /* 0x0000003728057221 */ /* 0x001fe20000000100 */
[----:B------:R-:W-:Y:S01]  /*39a0*/  FFMA R61, R66, R10, R61 ;  /* 0x0000000a423d7223 */ /* 0x000fe2000000003d */
[----:B------:R-:W-:Y:S01]  /*39b0*/  FSEL R58, R67, R38, P6 ;  /* 0x00000026433a7208 */ /* 0x000fe20003000000 */
[----:B-1----:R-:W-:Y:S01]  /*39c0*/  FADD R65, R44, R65 ;  /* 0x000000412c417221 */ /* 0x002fe20000000000 */
[----:B------:R-:W-:Y:S01]  /*39d0*/  FSEL R13, R13, R8, P6 ;  /* 0x000000080d0d7208 */ /* 0x000fe20003000000 */
[C---:B------:R-:W-:Y:S01]  /*39e0*/  FFMA R55, R5.reuse, R60, R40 ;  /* 0x0000003c05377223 */ /* 0x040fe20000000028 */
[----:B------:R-:W-:Y:S01]  /*39f0*/  FSETP.GEU.AND P6, PT, |R4|, 1.175494350822287508e-38, PT ;  /* 0x008000000400780b */ /* 0x000fe20003fce200 */
[----:B------:R-:W-:Y:S01]  /*3a00*/  @!P4 FMUL R58, R58, 16777216 ;  /* 0x4b8000003a3ac820 */ /* 0x000fe20000400000 */
[----:B------:R-:W-:Y:S01]  /*3a10*/  FMUL R40, R5, R5 ;  /* 0x0000000505287220 */ /* 0x000fe20000400000 */
[----:B------:R-:W-:Y:S01]  /*3a20*/  @!P4 FMUL R13, R13, 16777216 ;  /* 0x4b8000000d0dc820 */ /* 0x000fe20000400000 */
[----:B------:R-:W-:Y:S01]  /*3a30*/  FSETP.GT.AND P4, PT, |R4|, 8.50705917302346158658e+37, PT ;  /* 0x7e8000000400780b */ /* 0x000fe20003f84200 */
[----:B------:R-:W-:Y:S01]  /*3a40*/  FADD R5, R43, R43 ;  /* 0x0000002b2b057221 */ /* 0x000fe20000000000 */
[----:B------:R-:W-:Y:S01]  /*3a50*/  FMUL R40, R11, R40 ;  /* 0x000000280b287220 */ /* 0x000fe20000400000 */
[----:B------:R-:W-:Y:S01]  /*3a60*/  FSEL R10, R51, RZ, P3 ;  /* 0x000000ff330a7208 */ /* 0x000fe20001800000 */
[----:B------:R-:W-:Y:S01]  /*3a70*/  FADD R51, R37, R37 ;  /* 0x0000002525337221 */ /* 0x000fe20000000000 */
[----:B------:R-:W-:Y:S01]  /*3a80*/  FSEL R44, R69, R4, P4 ;  /* 0x00000004452c7208 */ /* 0x000fe20002000000 */
[----:B------:R-:W-:Y:S01]  /*3a90*/  FFMA R60, R60, R40, R65 ;  /* 0x000000283c3c7223 */ /* 0x000fe20000000041 */
[----:B------:R-:W-:Y:S01]  /*3aa0*/  FSEL R67, R67, R38, P4 ;  /* 0x0000002643437208 */ /* 0x000fe20002000000 */
[----:B------:R-:W-:Y:S01]  /*3ab0*/  FMUL R70, R5, 0.25 ;  /* 0x3e80000005467820 */ /* 0x000fe20000400000 */
[----:B------:R-:W-:Y:S01]  /*3ac0*/  FSETP.GEU.AND P4, PT, |R43|, 1.175494350822287508e-38, PT ;  /* 0x008000002b00780b */ /* 0x000fe20003f8e200 */
[----:B------:R-:W-:Y:S01]  /*3ad0*/  @!P6 FMUL R44, R44, 16777216 ;  /* 0x4b8000002c2ce820 */ /* 0x000fe20000400000 */
[----:B------:R-:W-:Y:S01]  /*3ae0*/  FMUL R66, R51, 0.25 ;  /* 0x3e80000033427820 */ /* 0x000fe20000400000 */
[----:B------:R-:W-:Y:S01]  /*3af0*/  @!P6 FMUL R67, R67, 16777216 ;  /* 0x4b8000004343e820 */ /* 0x000fe20000400000 */
[----:B------:R-:W-:Y:S01]  /*3b00*/  FSETP.GT.AND P6, PT, |R43|, 8.50705917302346158658e+37, PT ;  /* 0x7e8000002b00780b */ /* 0x000fe20003fc4200 */
[----:B------:R-:W-:Y:S01]  /*3b10*/  FADD R11, R51, R51 ;  /* 0x00000033330b7221 */ /* 0x000fe20000000000 */
[----:B------:R-:W-:Y:S01]  /*3b20*/  FSETP.GEU.AND P3, PT, |R5|, 1.175494350822287508e-38, PT ;  /* 0x008000000500780b */ /* 0x000fe20003f6e200 */
[----:B------:R-:W0:Y:S01]  /*3b30*/  MUFU.RCP R58, R58 ;  /* 0x0000003a003a7308 */ /* 0x000e220000001000 */
[----:B------:R-:W-:Y:S01]  /*3b40*/  FSEL R40, R68, R43, P6 ;  /* 0x0000002b44287208 */ /* 0x000fe20003000000 */
[----:B------:R-:W-:Y:S01]  /*3b50*/  FMUL R72, R11, 0.25 ;  /* 0x3e8000000b487820 */ /* 0x000fe20000400000 */
[----:B------:R-:W-:Y:S01]  /*3b60*/  FSEL R65, R12, R9, P6 ;  /* 0x000000090c417208 */ /* 0x000fe20003000000 */
[----:B------:R1:W-:Y:S01]  /*3b70*/  @!P0 STS [R27+UR4+0x500], R74 ;  /* 0x0005004a1b008988 */ /* 0x0003e20008000804 */
[C---:B------:R-:W-:Y:S01]  /*3b80*/  FSETP.GT.AND P6, PT, |R5|.reuse, 8.50705917302346158658e+37, PT ;  /* 0x7e8000000500780b */ /* 0x040fe20003fc4200 */
[----:B------:R-:W-:Y:S01]  /*3b90*/  @!P4 FMUL R40, R40, 16777216 ;  /* 0x4b8000002828c820 */ /* 0x000fe20000400000 */
[----:B------:R-:W-:Y:S01]  /*3ba0*/  FADD R76, R5, R5 ;  /* 0x00000005054c7221 */ /* 0x000fe20000000000 */
[----:B------:R-:W-:Y:S01]  /*3bb0*/  @!P4 FMUL R65, R65, 16777216 ;  /* 0x4b8000004141c820 */ /* 0x000fe20000400000 */
[----:B------:R-:W-:Y:S01]  /*3bc0*/  FSEL R12, R70, R5, P6 ;  /* 0x00000005460c7208 */ /* 0x000fe20003000000 */
[----:B------:R-:W2:Y:S01]  /*3bd0*/  MUFU.RCP R44, R44 ;  /* 0x0000002c002c7308 */ /* 0x000ea20000001000 */
[----:B------:R-:W-:Y:S01]  /*3be0*/  FSEL R71, R68, R43, P6 ;  /* 0x0000002b44477208 */ /* 0x000fe20003000000 */
[----:B------:R-:W-:Y:S01]  /*3bf0*/  FADD R78, R11, R11 ;  /* 0x0000000b0b4e7221 */ /* 0x000fe20000000000 */
[C---:B------:R-:W-:Y:S01]  /*3c00*/  FSETP.GEU.AND P6, PT, |R51|.reuse, 1.175494350822287508e-38, PT ;  /* 0x008000003300780b */ /* 0x040fe20003fce200 */
[----:B------:R-:W-:Y:S01]  /*3c10*/  @!P3 FMUL R12, R12, 16777216 ;  /* 0x4b8000000c0cb820 */ /* 0x000fe20000400000 */
[----:B------:R-:W-:Y:S01]  /*3c20*/  FSETP.GT.AND P4, PT, |R51|, 8.50705917302346158658e+37, PT ;  /* 0x7e8000003300780b */ /* 0x000fe20003f84200 */
[----:B------:R-:W-:Y:S01]  /*3c30*/  @!P3 FMUL R71, R71, 16777216 ;  /* 0x4b8000004747b820 */ /* 0x000fe20000400000 */
[----:B------:R-:W-:Y:S01]  /*3c40*/  FSETP.NEU.AND P3, PT, R74, RZ, PT ;  /* 0x000000ff4a00720b */ /* 0x000fe20003f6d000 */
[----:B0-----:R-:W-:Y:S01]  /*3c50*/  FMUL R13, R58, R13 ;  /* 0x0000000d3a0d7220 */ /* 0x001fe20000400000 */
[----:B------:R-:W-:Y:S01]  /*3c60*/  FSEL R73, R42, R37, P4 ;  /* 0x000000252a497208 */ /* 0x000fe20002000000 */
[----:B------:R-:W0:Y:S01]  /*3c70*/  MUFU.RCP R12, R12 ;  /* 0x0000000c000c7308 */ /* 0x000e220000001000 */
[----:B------:R-:W-:Y:S01]  /*3c80*/  FSEL R42, R66, R51, P4 ;  /* 0x00000033422a7208 */ /* 0x000fe20002000000 */
[----:B------:R-:W-:Y:S01]  /*3c90*/  FMUL R45, R62, R45 ;  /* 0x0000002d3e2d7220 */ /* 0x000fe20000400000 */
[----:B------:R-:W-:Y:S01]  /*3ca0*/  FSETP.GEU.AND P4, PT, |R74|, 1.175494350822287508e-38, PT ;  /* 0x008000004a00780b */ /* 0x000fe20003f8e200 */
[----:B-1----:R-:W-:Y:S01]  /*3cb0*/  FADD R74, R4, R4 ;  /* 0x00000004044a7221 */ /* 0x002fe20000000000 */
[----:B--2---:R-:W-:Y:S01]  /*3cc0*/  FMUL R67, R44, R67 ;  /* 0x000000432c437220 */ /* 0x004fe20000400000 */
[----:B------:R-:W-:Y:S01]  /*3cd0*/  @!P6 FMUL R42, R42, 16777216 ;  /* 0x4b8000002a2ae820 */ /* 0x000fe20000400000 */
[----:B------:R-:W-:Y:S01]  /*3ce0*/  @!P6 FMUL R73, R73, 16777216 ;  /* 0x4b8000004949e820 */ /* 0x000fe20000400000 */
[----:B------:R-:W-:Y:S01]  /*3cf0*/  FSETP.GT.AND P6, PT, |R11|, 8.50705917302346158658e+37, PT ;  /* 0x7e8000000b00780b */ /* 0x000fe20003fc4200 */
[----:B------:R-:W1:Y:S01]  /*3d00*/  MUFU.RCP R40, R40 ;  /* 0x0000002800287308 */ /* 0x000e620000001000 */
[----:B------:R-:W-:Y:S01]  /*3d10*/  SHFL.BFLY PT, R62, R39, 0x4, 0x1f ;  /* 0x0c801f00273e7f89 */ /* 0x000fe200000e0000 */
[----:B------:R-:W-:-:S02]  /*3d20*/  FSEL R45, R45, RZ, P1 ;  /* 0x000000ff2d2d7208 */ /* 0x000fc40000800000 */
[----:B------:R-:W-:Y:S01]  /*3d30*/  FSEL R68, R72, R11, P6 ;  /* 0x0000000b48447208 */ /* 0x000fe20003000000 */
[----:B------:R-:W-:Y:S01]  /*3d40*/  @!P0 STS [R27+UR4+0x540], R74 ;  /* 0x0005404a1b008988 */ /* 0x000fe20008000804 */
[----:B------:R-:W-:Y:S01]  /*3d50*/  FSEL R75, R66, R51, P6 ;  /* 0x00000033424b7208 */ /* 0x000fe20003000000 */
[----:B------:R-:W-:Y:S01]  /*3d60*/  @!P4 FMUL R64, R64, 16777216 ;  /* 0x4b8000004040c820 */ /* 0x000fe20000400000 */
[----:B------:R-:W-:Y:S01]  /*3d70*/  FSETP.GEU.AND P6, PT, |R11|, 1.175494350822287508e-38, PT ;  /* 0x008000000b00780b */ /* 0x000fe20003fce200 */
[----:B------:R-:W-:Y:S01]  /*3d80*/  @!P4 FMUL R63, R63, 16777216 ;  /* 0x4b8000003f3fc820 */ /* 0x000fe20000400000 */
[----:B------:R-:W-:Y:S01]  /*3d90*/  FSETP.NEU.AND P4, PT, R4, RZ, PT ;  /* 0x000000ff0400720b */ /* 0x000fe20003f8d000 */
[----:B------:R-:W2:Y:S01]  /*3da0*/  MUFU.RCP R42, R42 ;  /* 0x0000002a002a7308 */ /* 0x000ea20000001000 */
[----:B0-----:R-:W-:Y:S01]  /*3db0*/  FMUL R71, R12, R71 ;  /* 0x000000470c477220 */ /* 0x001fe20000400000 */
[----:B------:R-:W-:Y:S01]  /*3dc0*/  FMUL R12, R50, R53 ;  /* 0x00000035320c7220 */ /* 0x000fe20000400000 */
[----:B------:R-:W-:Y:S01]  /*3dd0*/  FSEL R58, R67, RZ, P4 ;  /* 0x000000ff433a7208 */ /* 0x000fe20002000000 */
[----:B-1----:R-:W-:Y:S01]  /*3de0*/  FMUL R65, R40, R65 ;  /* 0x0000004128417220 */ /* 0x002fe20000400000 */
[----:B------:R-:W-:Y:S01]  /*3df0*/  FSETP.GT.AND P4, PT, |R74|, 8.50705917302346158658e+37, PT ;  /* 0x7e8000004a00780b */ /* 0x000fe20003f84200 */
[----:B------:R-:W-:Y:S01]  /*3e00*/  FMUL R40, R76, 0.25 ;  /* 0x3e8000004c287820 */ /* 0x000fe20000400000 */
[----:B------:R-:W-:Y:S01]  /*3e10*/  FSEL R12, R12, RZ, P2 ;  /* 0x000000ff0c0c7208 */ /* 0x000fe20001000000 */
[----:B------:R0:W1:Y:S01]  /*3e20*/  MUFU.RCP R44, R64 ;  /* 0x00000040002c7308 */ /* 0x0000620000001000 */
[----:B------:R-:W-:Y:S01]  /*3e30*/  FSEL R69, R69, R4, P4 ;  /* 0x0000000445457208 */ /* 0x000fe20002000000 */
[----:B------:R-:W-:Y:S01]  /*3e40*/  @!P6 FMUL R68, R68, 16777216 ;  /* 0x4b8000004444e820 */ /* 0x000fe20000400000 */
[----:B------:R-:W-:Y:S01]  /*3e50*/  @!P6 FMUL R75, R75, 16777216 ;  /* 0x4b8000004b4be820 */ /* 0x000fe20000400000 */
[----:B------:R-:W-:Y:S01]  /*3e60*/  FSETP.NEU.AND P6, PT, R38, RZ, PT ;  /* 0x000000ff2600720b */ /* 0x000fe20003fcd000 */
[C---:B------:R-:W-:Y:S01]  /*3e70*/  FMUL R53, R78.reuse, 0.25 ;  /* 0x3e8000004e357820 */ /* 0x040fe20000400000 */
[----:B------:R-:W-:Y:S01]  /*3e80*/  FSETP.GEU.AND P2, PT, |R78|, 1.175494350822287508e-38, PT ;  /* 0x008000004e00780b */ /* 0x000fe20003f4e200 */
[----:B--2---:R-:W-:Y:S01]  /*3e90*/  FMUL R73, R42, R73 ;  /* 0x000000492a497220 */ /* 0x004fe20000400000 */
[----:B------:R-:W-:Y:S01]  /*3ea0*/  FSEL R66, R13, RZ, P6 ;  /* 0x000000ff0d427208 */ /* 0x000fe20003000000 */
[C---:B------:R-:W-:Y:S01]  /*3eb0*/  FMUL R13, R74.reuse, 0.25 ;  /* 0x3e8000004a0d7820 */ /* 0x040fe20000400000 */
[----:B------:R-:W-:Y:S01]  /*3ec0*/  FSETP.GEU.AND P6, PT, |R74|, 1.175494350822287508e-38, PT ;  /* 0x008000004a00780b */ /* 0x000fe20003fce200 */
[----:B------:R-:W2:Y:S01]  /*3ed0*/  MUFU.RCP R68, R68 ;  /* 0x0000004400447308 */ /* 0x000ea20000001000 */
[----:B0-----:R-:W0:Y:S01]  /*3ee0*/  SHFL.BFLY PT, R64, R47, 0x4, 0x1f ;  /* 0x0c801f002f407f89 */ /* 0x001e2200000e0000 */
[----:B------:R-:W-:-:S02]  /*3ef0*/  ISETP.GE.AND P1, PT, R57, 0x80, PT ;  /* 0x000000803900780c */ /* 0x000fc40003f26270 */
[----:B------:R-:W-:Y:S01]  /*3f00*/  FSEL R13, R13, R74, P4 ;  /* 0x0000004a0d0d7208 */ /* 0x000fe20002000000 */
[----:B-1----:R-:W-:Y:S01]  /*3f10*/  FMUL R44, R44, R63 ;  /* 0x0000003f2c2c7220 */ /* 0x002fe20000400000 */
[----:B------:R-:W-:Y:S01]  /*3f20*/  FSETP.NEU.AND P4, PT, R43, RZ, PT ;  /* 0x000000ff2b00720b */ /* 0x000fe20003f8d000 */
[----:B------:R-:W-:Y:S03]  /*3f30*/  @!P0 STS [R27+UR4+0x580], R76 ;  /* 0x0005804c1b008988 */ /* 0x000fe60008000804 */
[----:B------:R-:W-:Y:S01]  /*3f40*/  FSEL R44, R44, RZ, P3 ;  /* 0x000000ff2c2c7208 */ /* 0x000fe20001800000 */
[----:B------:R-:W-:Y:S01]  /*3f50*/  @!P0 STS [R27+UR4+0x5c0], R78 ;  /* 0x0005c04e1b008988 */ /* 0x000fe20008000804 */
[----:B------:R-:W-:Y:S01]  /*3f60*/  @!P6 FMUL R13, R13, 16777216 ;  /* 0x4b8000000d0de820 */ /* 0x000fe20000400000 */
[----:B------:R-:W-:Y:S01]  /*3f70*/  @!P6 FMUL R69, R69, 16777216 ;  /* 0x4b8000004545e820 */ /* 0x000fe20000400000 */
[----:B------:R-:W-:Y:S01]  /*3f80*/  FSETP.NEU.AND P6, PT, R5, RZ, PT ;  /* 0x000000ff0500720b */ /* 0x000fe20003fcd000 */
[----:B--2---:R-:W-:Y:S01]  /*3f90*/  FMUL R75, R68, R75 ;  /* 0x0000004b444b7220 */ /* 0x004fe20000400000 */
[----:B------:R-:W-:-:S02]  /*3fa0*/  FSEL R68, R65, RZ, P4 ;  /* 0x000000ff41447208 */ /* 0x000fc40002000000 */
[----:B------:R-:W-:Y:S01]  /*3fb0*/  FSEL R50, R71, RZ, P6 ;  /* 0x000000ff47327208 */ /* 0x000fe20003000000 */
[----:B------:R-:W1:Y:S01]  /*3fc0*/  SHFL.BFLY PT, R65, R36, 0x4, 0x1f ;  /* 0x0c801f0024417f89 */ /* 0x000e6200000e0000 */
[C---:B------:R-:W-:Y:S02]  /*3fd0*/  FSETP.GEU.AND P6, PT, |R76|.reuse, 1.175494350822287508e-38, PT ;  /* 0x008000004c00780b */ /* 0x040fe40003fce200 */
[----:B------:R-:W-:Y:S01]  /*3fe0*/  FSETP.GT.AND P4, PT, |R76|, 8.50705917302346158658e+37, PT ;  /* 0x7e8000004c00780b */ /* 0x000fe20003f84200 */
[----:B------:R-:W2:Y:S01]  /*3ff0*/  SHFL.BFLY PT, R71, R56, 0x4, 0x1f ;  /* 0x0c801f0038477f89 */ /* 0x000ea200000e0000 */
[----:B0-----:R-:W-:Y:S02]  /*4000*/  FADD R64, -R47, R64 ;  /* 0x000000402f407221 */ /* 0x001fe40000000100 */
[----:B------:R-:W-:Y:S02]  /*4010*/  FSEL R42, R40, R76, P4 ;  /* 0x0000004c282a7208 */ /* 0x000fe40002000000 */
[----:B------:R-:W-:Y:S01]  /*4020*/  FSEL R67, R70, R5, P4 ;  /* 0x0000000546437208 */ /* 0x000fe20002000000 */
[----:B------:R-:W0:Y:S01]  /*4030*/  MUFU.RCP R40, R13 ;  /* 0x0000000d00287308 */ /* 0x000e220000001000 */
[----:B------:R-:W-:Y:S01]  /*4040*/  FSETP.NEU.AND P4, PT, R51, RZ, PT ;  /* 0x000000ff3300720b */ /* 0x000fe20003f8d000 */
[C---:B------:R-:W-:Y:S01]  /*4050*/  FFMA R47, R64.reuse, R68, R47 ;  /* 0x00000044402f7223 */ /* 0x040fe2000000002f */
[----:B------:R-:W-:Y:S01]  /*4060*/  FMUL R64, R64, R64 ;  /* 0x0000004040407220 */ /* 0x000fe20000400000 */
[----:B------:R-:W-:Y:S01]  /*4070*/  @!P6 FMUL R42, R42, 16777216 ;  /* 0x4b8000002a2ae820 */ /* 0x000fe20000400000 */
[----:B------:R-:W-:Y:S01]  /*4080*/  @!P6 FMUL R67, R67, 16777216 ;  /* 0x4b8000004343e820 */ /* 0x000fe20000400000 */
[----:B------:R-:W-:Y:S01]  /*4090*/  FSETP.GT.AND P6, PT, |R78|, 8.50705917302346158658e+37, PT ;  /* 0x7e8000004e00780b */ /* 0x000fe20003fc4200 */
[----:B------:R-:W-:Y:S01]  /*40a0*/  FMUL R64, R9, R64 ;  /* 0x0000004009407220 */ /* 0x000fe20000400000 */
[----:B------:R-:W-:Y:S01]  /*40b0*/  FSEL R73, R73, RZ, P4 ;  /* 0x000000ff49497208 */ /* 0x000fe20002000000 */
[----:B------:R-:W-:Y:S01]  /*40c0*/  SHFL.BFLY PT, R9, R48, 0x2, 0x1f ;  /* 0x0c401f0030097f89 */ /* 0x000fe200000e0000 */
[----:B------:R-:W-:Y:S01]  /*40d0*/  FSEL R70, R53, R78, P6 ;  /* 0x0000004e35467208 */ /* 0x000fe20003000000 */
[----:B------:R-:W3:Y:S01]  /*40e0*/  MUFU.RCP R42, R42 ;  /* 0x0000002a002a7308 */ /* 0x000ee20000001000 */
[----:B------:R-:W-:Y:S01]  /*40f0*/  FSETP.NEU.AND P4, PT, R11, RZ, PT ;  /* 0x000000ff0b00720b */ /* 0x000fe20003f8d000 */
[----:B-1----:R-:W-:-:S02]  /*4100*/  FADD R65, -R36, R65 ;  /* 0x0000004124417221 */ /* 0x002fc40000000100 */
[----:B------:R-:W-:Y:S01]  /*4110*/  @!P2 FMUL R70, R70, 16777216 ;  /* 0x4b8000004646a820 */ /* 0x000fe20000400000 */
[----:B------:R-:W-:Y:S01]  /*4120*/  FSEL R53, R75, RZ, P4 ;  /* 0x000000ff4b357208 */ /* 0x000fe20002000000 */
[----:B0-----:R-:W-:Y:S01]  /*4130*/  FMUL R40, R40, R69 ;  /* 0x0000004528287220 */ /* 0x001fe20000400000 */
[----:B------:R-:W-:Y:S01]  /*4140*/  FSEL R75, R72, R11, P6 ;  /* 0x0000000b484b7208 */ /* 0x000fe20003000000 */
[----:B------:R-:W0:Y:S01]  /*4150*/  SHFL.BFLY PT, R69, R46, 0x4, 0x1f ;  /* 0x0c801f002e457f89 */ /* 0x000e2200000e0000 */
[C---:B------:R-:W-:Y:S01]  /*4160*/  FFMA R63, R65.reuse, R66, R36 ;  /* 0x00000042413f7223 */ /* 0x040fe20000000024 */
[----:B------:R-:W1:Y:S01]  /*4170*/  MUFU.RCP R70, R70 ;  /* 0x0000004600467308 */ /* 0x000e620000001000 */
[----:B------:R-:W-:Y:S01]  /*4180*/  FMUL R65, R65, R65 ;  /* 0x0000004141417220 */ /* 0x000fe20000400000 */
[----:B------:R-:W-:Y:S01]  /*4190*/  @!P2 FMUL R75, R75, 16777216 ;  /* 0x4b8000004b4ba820 */ /* 0x000fe20000400000 */
[----:B--2---:R-:W-:Y:S01]  /*41a0*/  FADD R71, -R56, R71 ;  /* 0x0000004738477221 */ /* 0x004fe20000000100 */
[----:B------:R-:W-:Y:S01]  /*41b0*/  FSETP.NEU.AND P4, PT, R74, RZ, PT ;  /* 0x000000ff4a00720b */ /* 0x000fe20003f8d000 */
[----:B---3--:R-:W-:Y:S01]  /*41c0*/  FMUL R13, R42, R67 ;  /* 0x000000432a0d7220 */ /* 0x008fe20000400000 */
[----:B------:R-:W-:Y:S01]  /*41d0*/  FMUL R36, R8, R65 ;  /* 0x0000004108247220 */ /* 0x000fe20000400000 */
[----:B------:R-:W-:Y:S01]  /*41e0*/  FADD R67, R39, R62 ;  /* 0x0000003e27437221 */ /* 0x000fe20000000000 */
[----:B------:R-:W2:Y:S01]  /*41f0*/  SHFL.BFLY PT, R8, R41, 0x2, 0x1f ;  /* 0x0c401f0029087f89 */ /* 0x000ea200000e0000 */
[----:B------:R-:W-:Y:S01]  /*4200*/  FFMA R56, R71, R73, R56 ;  /* 0x0000004947387223 */ /* 0x000fe20000000038 */
[----:B------:R-:W-:Y:S01]  /*4210*/  FSETP.NEU.AND P6, PT, R76, RZ, PT ;  /* 0x000000ff4c00720b */ /* 0x000fe20003fcd000 */
[----:B------:R-:W-:Y:S01]  /*4220*/  FFMA R66, R66, R36, R67 ;  /* 0x0000002442427223 */ /* 0x000fe20000000043 */
[----:B------:R-:W3:Y:S01]  /*4230*/  SHFL.BFLY PT, R65, R34, 0x2, 0x1f ;  /* 0x0c401f0022417f89 */ /* 0x000ee200000e0000 */
[----:B------:R-:W-:Y:S01]  /*4240*/  FSEL R40, R40, RZ, P4 ;  /* 0x000000ff28287208 */ /* 0x000fe20002000000 */
[----:B-1----:R-:W-:-:S02]  /*4250*/  FMUL R42, R70, R75 ;  /* 0x0000004b462a7220 */ /* 0x002fc40000400000 */
[----:B------:R-:W1:Y:S01]  /*4260*/  SHFL.BFLY PT, R67, R6, 0x2, 0x1f ;  /* 0x0c401f0006437f89 */ /* 0x000e6200000e0000 */
[----:B------:R-:W-:Y:S02]  /*4270*/  FSEL R13, R13, RZ, P6 ;  /* 0x000000ff0d0d7208 */ /* 0x000fe40003000000 */
[----:B------:R-:W-:Y:S01]  /*4280*/  FSETP.NEU.AND P2, PT, R78, RZ, PT ;  /* 0x000000ff4e00720b */ /* 0x000fe20003f4d000 */
[----:B------:R-:W4:Y:S01]  /*4290*/  SHFL.BFLY PT, R70, R49, 0x4, 0x1f ;  /* 0x0c801f0031467f89 */ /* 0x000f2200000e0000 */
[----:B0-----:R-:W-:Y:S01]  /*42a0*/  FADD R69, R46, R69 ;  /* 0x000000452e457221 */ /* 0x001fe20000000000 */
[----:B------:R-:W-:Y:S02]  /*42b0*/  FMUL R46, R71, R71 ;  /* 0x00000047472e7220 */ /* 0x000fe40000400000 */
[----:B------:R-:W0:Y:S01]  /*42c0*/  SHFL.BFLY PT, R39, R54, 0x2, 0x1f ;  /* 0x0c401f0036277f89 */ /* 0x000e2200000e0000 */
[----:B------:R-:W-:Y:S01]  /*42d0*/  FSEL R42, R42, RZ, P2 ;  /* 0x000000ff2a2a7208 */ /* 0x000fe20001000000 */
[----:B------:R-:W-:-:S02]  /*42e0*/  FMUL R71, R37, R46 ;  /* 0x0000002e25477220 */ /* 0x000fc40000400000 */
[----:B------:R-:W5:Y:S01]  /*42f0*/  SHFL.BFLY PT, R37, R52, 0x2, 0x1f ;  /* 0x0c401f0034257f89 */ /* 0x000f6200000e0000 */
[----:B--2---:R-:W-:-:S03]  /*4300*/  FADD R36, -R41, R8 ;  /* 0x0000000829247221 */ /* 0x004fc60000000100 */
[----:B------:R-:W2:Y:S01]  /*4310*/  SHFL.BFLY PT, R46, R59, 0x2, 0x1f ;  /* 0x0c401f003b2e7f89 */ /* 0x000ea200000e0000 */
[C---:B------:R-:W-:Y:S01]  /*4320*/  FFMA R8, R36.reuse, R26, R41 ;  /* 0x0000001a24087223 */ /* 0x040fe20000000029 */
[----:B------:R-:W-:Y:S01]  /*4330*/  FMUL R36, R36, R36 ;  /* 0x0000002424247220 */ /* 0x000fe20000400000 */
[----:B---3--:R-:W-:Y:S01]  /*4340*/  FADD R65, -R34, R65 ;  /* 0x0000004122417221 */ /* 0x008fe20000000100 */
[----:B------:R-:W3:Y:S01]  /*4350*/  SHFL.BFLY PT, R41, R60, 0x2, 0x1f ;  /* 0x0c401f003c297f89 */ /* 0x000ee200000e0000 */
[----:B-1----:R-:W-:Y:S01]  /*4360*/  FADD R67, -R6, R67 ;  /* 0x0000004306437221 */ /* 0x002fe20000000100 */
[----:B------:R-:W-:Y:S01]  /*4370*/  FMUL R36, R23, R36 ;  /* 0x0000002417247220 */ /* 0x000fe20000400000 */
[C---:B------:R-:W-:Y:S01]  /*4380*/  FFMA R23, R65.reuse, R33, R34 ;  /* 0x0000002141177223 */ /* 0x040fe20000000022 */
[----:B------:R-:W-:Y:S01]  /*4390*/  FMUL R65, R65, R65 ;  /* 0x0000004141417220 */ /* 0x000fe20000400000 */
[----:B----4-:R-:W-:Y:S01]  /*43a0*/  FADD R62, R49, R70 ;  /* 0x00000046313e7221 */ /* 0x010fe20000000000 */
[----:B------:R-:W-:Y:S01]  /*43b0*/  FADD R49, -R48, R9 ;  /* 0x0000000930317221 */ /* 0x000fe20000000100 */
[----:B------:R-:W-:Y:S01]  /*43c0*/  FFMA R70, R68, R64, R69 ;  /* 0x0000004044467223 */ /* 0x000fe20000000045 */
[----:B------:R-:W-:Y:S01]  /*43d0*/  FMUL R65, R20, R65 ;  /* 0x0000004114417220 */ /* 0x000fe20000400000 */
[----:B------:R-:W1:Y:S01]  /*43e0*/  SHFL.BFLY PT, R64, R55, 0x2, 0x1f ;  /* 0x0c401f0037407f89 */ /* 0x000e6200000e0000 */
[C---:B------:R-:W-:Y:S01]  /*43f0*/  FFMA R9, R49.reuse, R25, R48 ;  /* 0x0000001931097223 */ /* 0x040fe20000000030 */
[----:B------:R-:W-:Y:S01]  /*4400*/  FMUL R49, R49, R49 ;  /* 0x0000003131317220 */ /* 0x000fe20000400000 */
[----:B0-----:R-:W-:Y:S01]  /*4410*/  FADD R39, R54, R39 ;  /* 0x0000002736277221 */ /* 0x001fe20000000000 */
[----:B------:R-:W0:Y:S01]  /*4420*/  SHFL.BFLY PT, R68, R63, 0x2, 0x1f ;  /* 0x0c401f003f447f89 */ /* 0x000e2200000e0000 */
[----:B------:R-:W-:Y:S01]  /*4430*/  FMUL R20, R67, R67 ;  /* 0x0000004343147220 */ /* 0x000fe20000400000 */
[----:B------:R-:W-:Y:S01]  /*4440*/  FMUL R49, R24, R49 ;  /* 0x0000003118317220 */ /* 0x000fe20000400000 */
[----:B-----5:R-:W-:Y:S01]  /*4450*/  FADD R52, R52, R37 ;  /* 0x0000002534347221 */ /* 0x020fe20000000000 */
[----:B------:R-:W4:Y:S01]  /*4460*/  SHFL.BFLY PT, R24, R47, 0x2, 0x1f ;  /* 0x0c401f002f187f89 */ /* 0x000f2200000e0000 */
[----:B------:R-:W-:Y:S01]  /*4470*/  FFMA R36, R26, R36, R39 ;  /* 0x000000241a247223 */ /* 0x000fe20000000027 */
[----:B------:R-:W-:Y:S01]  /*4480*/  FFMA R73, R73, R71, R62 ;  /* 0x0000004749497223 */ /* 0x000fe2000000003e */
[----:B--2---:R-:W-:Y:S01]  /*4490*/  FADD R46, R59, R46 ;  /* 0x0000002e3b2e7221 */ /* 0x004fe20000000000 */
[----:B------:R-:W2:Y:S01]  /*44a0*/  SHFL.BFLY PT, R62, R61, 0x2, 0x1f ;  /* 0x0c401f003d3e7f89 */ /* 0x000ea200000e0000 */
[----:B------:R-:W-:Y:S01]  /*44b0*/  FMUL R34, R19, R20 ;  /* 0x0000001413227220 */ /* 0x000fe20000400000 */
[----:B------:R-:W-:Y:S01]  /*44c0*/  FFMA R49, R25, R49, R52 ;  /* 0x0000003119317223 */ /* 0x000fe20000000034 */
[----:B------:R-:W-:Y:S01]  /*44d0*/  FFMA R46, R33, R65, R46 ;  /* 0x00000041212e7223 */ /* 0x000fe2000000002e */
[----:B------:R-:W5:Y:S01]  /*44e0*/  SHFL.BFLY PT, R71, R70, 0x2, 0x1f ;  /* 0x0c401f0046477f89 */ /* 0x000f6200000e0000 */
[----:B------:R-:W-:Y:S01]  /*44f0*/  FFMA R6, R67, R35, R6 ;  /* 0x0000002343067223 */ /* 0x000fe20000000006 */
[----:B---3--:R-:W-:-:S02]  /*4500*/  FADD R41, R60, R41 ;  /* 0x000000293c297221 */ /* 0x008fc40000000000 */
[----:B------:R-:W3:Y:S01]  /*4510*/  SHFL.BFLY PT, R20, R9, 0x1, 0x1f ;  /* 0x0c201f0009147f89 */ /* 0x000ee200000e0000 */
[----:B-1----:R-:W-:-:S03]  /*4520*/  FADD R64, -R55, R64 ;  /* 0x0000004037407221 */ /* 0x002fc60000000100 */
[----:B------:R-:W1:Y:S01]  /*4530*/  SHFL.BFLY PT, R37, R56, 0x2, 0x1f ;  /* 0x0c401f0038257f89 */ /* 0x000e6200000e0000 */
[C---:B------:R-:W-:Y:S01]  /*4540*/  FFMA R55, R64.reuse, R32, R55 ;  /* 0x0000002040377223 */ /* 0x040fe20000000037 */
[----:B------:R-:W-:Y:S01]  /*4550*/  FMUL R64, R64, R64 ;  /* 0x0000004040407220 */ /* 0x000fe20000400000 */
[----:B0-----:R-:W-:Y:S01]  /*4560*/  FADD R68, -R63, R68 ;  /* 0x000000443f447221 */ /* 0x001fe20000000100 */
[----:B------:R-:W0:Y:S01]  /*4570*/  SHFL.BFLY PT, R19, R8, 0x1, 0x1f ;  /* 0x0c201f0008137f89 */ /* 0x000e2200000e0000 */
[----:B----4-:R-:W-:Y:S01]  /*4580*/  FADD R24, -R47, R24 ;  /* 0x000000182f187221 */ /* 0x010fe20000000100 */
[----:B------:R-:W-:Y:S01]  /*4590*/  FMUL R64, R21, R64 ;  /* 0x0000004015407220 */ /* 0x000fe20000400000 */
[----:B------:R-:W-:Y:S01]  /*45a0*/  FMUL R21, R68, R68 ;  /* 0x0000004444157220 */ /* 0x000fe20000400000 */
[----:B------:R-:W4:Y:S01]  /*45b0*/  SHFL.BFLY PT, R25, R46, 0x1, 0x1f ;  /* 0x0c201f002e197f89 */ /* 0x000f2200000e0000 */
[C---:B------:R-:W-:Y:S01]  /*45c0*/  FMUL R26, R24.reuse, R24 ;  /* 0x00000018181a7220 */ /* 0x040fe20000400000 */
[----:B------:R-:W-:Y:S01]  /*45d0*/  FFMA R47, R24, R50, R47 ;  /* 0x00000032182f7223 */ /* 0x000fe2000000002f */
[----:B------:R-:W-:Y:S01]  /*45e0*/  FMUL R38, R38, R21 ;  /* 0x0000001526267220 */ /* 0x000fe20000400000 */
[----:B------:R-:W4:Y:S01]  /*45f0*/  SHFL.BFLY PT, R24, R49, 0x1, 0x1f ;  /* 0x0c201f0031187f89 */ /* 0x000f2200000e0000 */
[----:B------:R-:W-:Y:S01]  /*4600*/  FMUL R43, R43, R26 ;  /* 0x0000001a2b2b7220 */ /* 0x000fe20000400000 */
[----:B--2---:R-:W-:Y:S01]  /*4610*/  FADD R62, R61, R62 ;  /* 0x0000003e3d3e7221 */ /* 0x004fe20000000000 */
[----:B-----5:R-:W-:Y:S01]  /*4620*/  FADD R71, R70, R71 ;  /* 0x0000004746477221 */ /* 0x020fe20000000000 */
[----:B------:R-:W2:Y:S01]  /*4630*/  SHFL.BFLY PT, R26, R23, 0x1, 0x1f ;  /* 0x0c201f00171a7f89 */ /* 0x000ea200000e0000 */
[----:B------:R-:W-:Y:S01]  /*4640*/  FFMA R63, R68, R58, R63 ;  /* 0x0000003a443f7223 */ /* 0x000fe2000000003f */
[----:B---3--:R-:W-:Y:S01]  /*4650*/  FADD R20, -R9, R20 ;  /* 0x0000001409147221 */ /* 0x008fe20000000100 */
[----:B------:R-:W-:Y:S01]  /*4660*/  FFMA R34, R35, R34, R62 ;  /* 0x0000002223227223 */ /* 0x000fe2000000003e */
[----:B------:R-:W3:Y:S01]  /*4670*/  SHFL.BFLY PT, R21, R36, 0x1, 0x1f ;  /* 0x0c201f0024157f89 */ /* 0x000ee200000e0000 */
[----:B------:R-:W-:Y:S01]  /*4680*/  FFMA R43, R50, R43, R71 ;  /* 0x0000002b322b7223 */ /* 0x000fe20000000047 */
[----:B-1----:R-:W-:Y:S01]  /*4690*/  FADD R37, -R56, R37 ;  /* 0x0000002538257221 */ /* 0x002fe20000000100 */
[----:B------:R-:W-:Y:S01]  /*46a0*/  FFMA R41, R32, R64, R41 ;  /* 0x0000004020297223 */ /* 0x000fe20000000029 */
[----:B------:R-:W1:Y:S01]  /*46b0*/  SHFL.BFLY PT, R69, R66, 0x2, 0x1f ;  /* 0x0c401f0042457f89 */ /* 0x000e6200000e0000 */
[----:B------:R-:W-:Y:S01]  /*46c0*/  FFMA R50, R20, R10, R9 ;  /* 0x0000000a14327223 */ /* 0x000fe20000000009 */
[C---:B------:R-:W-:Y:S01]  /*46d0*/  FFMA R56, R37.reuse, R53, R56 ;  /* 0x0000003525387223 */ /* 0x040fe20000000038 */
[----:B------:R-:W-:Y:S01]  /*46e0*/  FMUL R52, R37, R37 ;  /* 0x0000002525347220 */ /* 0x000fe20000400000 */
[----:B------:R-:W5:Y:S01]  /*46f0*/  SHFL.BFLY PT, R48, R73, 0x2, 0x1f ;  /* 0x0c401f0049307f89 */ /* 0x000f6200000e0000 */
[----:B0-----:R-:W-:Y:S01]  /*4700*/  FADD R19, -R8, R19 ;  /* 0x0000001308137221 */ /* 0x001fe20000000100 */
[----:B------:R-:W-:Y:S01]  /*4710*/  FMUL R20, R20, R20 ;  /* 0x0000001414147220 */ /* 0x000fe20000400000 */
[----:B------:R-:W-:Y:S01]  /*4720*/  FMUL R52, R51, R52 ;  /* 0x0000003433347220 */ /* 0x000fe20000400000 */
[----:B------:R-:W0:Y:S01]  /*4730*/  SHFL.BFLY PT, R33, R6, 0x1, 0x1f ;  /* 0x0c201f0006217f89 */ /* 0x000e2200000e0000 */
[C---:B------:R-:W-:Y:S01]  /*4740*/  FFMA R32, R19.reuse, R7, R8 ;  /* 0x0000000713207223 */ /* 0x040fe20000000008 */
[----:B------:R-:W-:Y:S01]  /*4750*/  FMUL R19, R19, R19 ;  /* 0x0000001313137220 */ /* 0x000fe20000400000 */
[----:B----4-:R-:W-:Y:S01]  /*4760*/  FADD R25, R46, R25 ;  /* 0x000000192e197221 */ /* 0x010fe20000000000 */
[----:B------:R-:W-:Y:S01]  /*4770*/  FADD R49, R49, R24 ;  /* 0x0000001831317221 */ /* 0x000fe20000000000 */
[----:B------:R-:W4:Y:S01]  /*4780*/  SHFL.BFLY PT, R8, R55, 0x1, 0x1f ;  /* 0x0c201f0037087f89 */ /* 0x000f2200000e0000 */
[----:B------:R-:W-:Y:S01]  /*4790*/  FMUL R20, R29, R20 ;  /* 0x000000141d147220 */ /* 0x000fe20000400000 */
[----:B------:R-:W-:Y:S01]  /*47a0*/  FMUL R19, R22, R19 ;  /* 0x0000001316137220 */ /* 0x000fe20000400000 */
[----:B--2---:R-:W-:Y:S01]  /*47b0*/  FADD R26, -R23, R26 ;  /* 0x0000001a171a7221 */ /* 0x004fe20000000100 */
[----:B------:R-:W2:Y:S01]  /*47c0*/  SHFL.BFLY PT, R24, R63, 0x1, 0x1f ;  /* 0x0c201f003f187f89 */ /* 0x000ea200000e0000 */
[----:B------:R-:W-:Y:S01]  /*47d0*/  FFMA R20, R10, R20, R49 ;  /* 0x000000140a147223 */ /* 0x000fe20000000031 */
[----:B---3--:R-:W-:Y:S01]  /*47e0*/  FADD R36, R36, R21 ;  /* 0x0000001524247221 */ /* 0x008fe20000000000 */
[C---:B------:R-:W-:Y:S01]  /*47f0*/  FFMA R46, R26.reuse, R12, R23 ;  /* 0x0000000c1a2e7223 */ /* 0x040fe20000000017 */
[----:B------:R-:W3:Y:S01]  /*4800*/  SHFL.BFLY PT, R21, R34, 0x1, 0x1f ;  /* 0x0c201f0022157f89 */ /* 0x000ee200000e0000 */
[----:B------:R-:W-:Y:S01]  /*4810*/  FMUL R9, R26, R26 ;  /* 0x0000001a1a097220 */ /* 0x000fe20000400000 */
[----:B-1----:R-:W-:Y:S01]  /*4820*/  FADD R69, R66, R69 ;  /* 0x0000004542457221 */ /* 0x002fe20000000000 */
[----:B------:R-:W-:Y:S01]  /*4830*/  FFMA R36, R7, R19, R36 ;  /* 0x0000001307247223 */ /* 0x000fe20000000024 */
[----:B------:R-:W1:Y:S01]  /*4840*/  SHFL.BFLY PT, R26, R47, 0x1, 0x1f ;  /* 0x0c201f002f1a7f89 */ /* 0x000e6200000e0000 */
[----:B------:R-:W-:Y:S01]  /*4850*/  FMUL R9, R28, R9 ;  /* 0x000000091c097220 */ /* 0x000fe20000400000 */
[----:B-----5:R-:W-:Y:S01]  /*4860*/  FADD R48, R73, R48 ;  /* 0x0000003049307221 */ /* 0x020fe20000000000 */
[----:B------:R-:W-:Y:S01]  /*4870*/  FFMA R38, R58, R38, R69 ;  /* 0x000000263a267223 */ /* 0x000fe20000000045 */
[----:B------:R-:W5:Y:S01]  /*4880*/  SHFL.BFLY PT, R29, R56, 0x1, 0x1f ;  /* 0x0c201f00381d7f89 */ /* 0x000f6200000e0000 */
[----:B------:R-:W-:Y:S01]  /*4890*/  FFMA R12, R12, R9, R25 ;  /* 0x000000090c0c7223 */ /* 0x000fe20000000019 */
[----:B------:R-:W-:Y:S01]  /*48a0*/  FFMA R48, R53, R52, R48 ;  /* 0x0000003435307223 */ /* 0x000fe20000000030 */
[----:B0-----:R-:W-:Y:S01]  /*48b0*/  FADD R33, -R6, R33 ;  /* 0x0000002106217221 */ /* 0x001fe20000000100 */
[----:B------:R-:W0:Y:S01]  /*48c0*/  SHFL.BFLY PT, R22, R41, 0x1, 0x1f ;  /* 0x0c201f0029167f89 */ /* 0x000e2200000e0000 */
[----:B------:R-:W-:-:S02]  /*48d0*/  MOV R25, 0x39aaaaab ;  /* 0x39aaaaab00197802 */ /* 0x000fc40000000f00 */
[C---:B------:R-:W-:Y:S01]  /*48e0*/  FFMA R28, R33.reuse, R45, R6 ;  /* 0x0000002d211c7223 */ /* 0x040fe20000000006 */
[----:B------:R-:W0:Y:S01]  /*48f0*/  SHFL.BFLY PT, R23, R38, 0x1, 0x1f ;  /* 0x0c201f0026177f89 */ /* 0x000e2200000e0000 */
[----:B------:R-:W-:Y:S01]  /*4900*/  FMUL R33, R33, R33 ;  /* 0x0000002121217220 */ /* 0x000fe20000400000 */
[----:B----4-:R-:W-:Y:S01]  /*4910*/  FADD R8, -R55, R8 ;  /* 0x0000000837087221 */ /* 0x010fe20000000100 */
[----:B--2---:R-:W-:Y:S01]  /*4920*/  FADD R24, -R63, R24 ;  /* 0x000000183f187221 */ /* 0x004fe20000000100 */
[----:B------:R-:W2:Y:S01]  /*4930*/  SHFL.BFLY PT, R6, R43, 0x1, 0x1f ;  /* 0x0c201f002b067f89 */ /* 0x000ea200000e0000 */
[----:B------:R-:W-:Y:S01]  /*4940*/  FMUL R33, R30, R33 ;  /* 0x000000211e217220 */ /* 0x000fe20000400000 */
[C---:B------:R-:W-:Y:S01]  /*4950*/  FFMA R30, R8.reuse, R44, R55 ;  /* 0x0000002c081e7223 */ /* 0x040fe20000000037 */
[----:B------:R-:W-:Y:S01]  /*4960*/  FMUL R8, R8, R8 ;  /* 0x0000000808087220 */ /* 0x000fe20000400000 */
[----:B------:R-:W4:Y:S01]  /*4970*/  SHFL.BFLY PT, R35, R48, 0x1, 0x1f ;  /* 0x0c201f0030237f89 */ /* 0x000f2200000e0000 */
[----:B---3--:R-:W-:Y:S01]  /*4980*/  FADD R34, R34, R21 ;  /* 0x0000001522227221 */ /* 0x008fe20000000000 */
[----:B------:R-:W-:Y:S01]  /*4990*/  FMUL R21, R24, R24 ;  /* 0x0000001818157220 */ /* 0x000fe20000400000 */
[----:B------:R-:W-:Y:S01]  /*49a0*/  FMUL R8, R31, R8 ;  /* 0x000000081f087220 */ /* 0x000fe20000400000 */
[----:B-1----:R-:W-:Y:S01]  /*49b0*/  FADD R26, -R47, R26 ;  /* 0x0000001a2f1a7221 */ /* 0x002fe20000000100 */
[----:B------:R-:W-:Y:S01]  /*49c0*/  FFMA R34, R45, R33, R34 ;  /* 0x000000212d227223 */ /* 0x000fe20000000022 */
[----:B------:R-:W-:Y:S01]  /*49d0*/  FMUL R21, R4, R21 ;  /* 0x0000001504157220 */ /* 0x000fe20000400000 */
[----:B------:R-:W-:Y:S01]  /*49e0*/  @!P0 STS [R27+UR4], R32 ;  /* 0x000000201b008988 */ /* 0x000fe20008000804 */
[----:B-----5:R-:W-:-:S03]  /*49f0*/  FADD R29, -R56, R29 ;  /* 0x0000001d381d7221 */ /* 0x020fc60000000100 */
[----:B------:R-:W-:Y:S01]  /*4a00*/  @!P0 STS [R27+UR4+0x40], R50 ;  /* 0x000040321b008988 */ /* 0x000fe20008000804 */
[----:B0-----:R-:W-:Y:S01]  /*4a10*/  FADD R41, R41, R22 ;  /* 0x0000001629297221 */ /* 0x001fe20000000000 */
[----:B------:R-:W-:Y:S01]  /*4a20*/  FFMA R22, R24, R40, R63 ;  /* 0x0000002818167223 */ /* 0x000fe2000000003f */
[C---:B------:R-:W-:Y:S01]  /*4a30*/  FFMA R24, R26.reuse, R13, R47 ;  /* 0x0000000d1a187223 */ /* 0x040fe2000000002f */
[----:B------:R-:W-:Y:S01]  /*4a40*/  FMUL R26, R26, R26 ;  /* 0x0000001a1a1a7220 */ /* 0x000fe20000400000 */
[C---:B------:R-:W-:Y:S01]  /*4a50*/  FMUL R4, R29.reuse, R29 ;  /* 0x0000001d1d047220 */ /* 0x040fe20000400000 */
[----:B------:R-:W-:Y:S01]  /*4a60*/  FADD R23, R38, R23 ;  /* 0x0000001726177221 */ /* 0x000fe20000000000 */
[----:B------:R-:W-:Y:S01]  /*4a70*/  FFMA R56, R29, R42, R56 ;  /* 0x0000002a1d387223 */ /* 0x000fe20000000038 */
[----:B------:R-:W-:Y:S01]  /*4a80*/  FMUL R26, R5, R26 ;  /* 0x0000001a051a7220 */ /* 0x000fe20000400000 */
[----:B--2---:R-:W-:Y:S01]  /*4a90*/  FADD R6, R43, R6 ;  /* 0x000000062b067221 */ /* 0x004fe20000000000 */
[----:B------:R-:W-:Y:S01]  /*4aa0*/  FMUL R4, R11, R4 ;  /* 0x000000040b047220 */ /* 0x000fe20000400000 */
[----:B------:R-:W-:Y:S01]  /*4ab0*/  FFMA R44, R44, R8, R41 ;  /* 0x000000082c2c7223 */ /* 0x000fe20000000029 */
[----:B------:R-:W-:Y:S01]  /*4ac0*/  FFMA R40, R40, R21, R23 ;  /* 0x0000001528287223 */ /* 0x000fe20000000017 */
[----:B----4-:R-:W-:Y:S01]  /*4ad0*/  FADD R35, R48, R35 ;  /* 0x0000002330237221 */ /* 0x010fe20000000000 */
[----:B------:R-:W-:Y:S01]  /*4ae0*/  FFMA R6, R13, R26, R6 ;  /* 0x0000001a0d067223 */ /* 0x000fe20000000006 */
[----:B------:R-:W-:Y:S02]  /*4af0*/  @!P0 STS [R27+UR4+0x80], R46 ;  /* 0x0000802e1b008988 */ /* 0x000fe40008000804 */
[----:B------:R-:W-:Y:S01]  /*4b00*/  FFMA R42, R42, R4, R35 ;  /* 0x000000042a2a7223 */ /* 0x000fe20000000023 */
[----:B------:R-:W-:Y:S01]  /*4b10*/  LEA R4, R57, UR4, 0x2 ;  /* 0x0000000439047c11 */ /* 0x000fe2000f8e10ff */
[----:B------:R-:W-:Y:S04]  /*4b20*/  @!P0 STS [R27+UR4+0xc0], R28 ;  /* 0x0000c01c1b008988 */ /* 0x000fe80008000804 */
        /* <DEDUP_REMOVED lines=11> */
[----:B------:R-:W-:Y:S01]  /*4be0*/  @!P0 STS [R27+UR4+0x3c0], R42 ;  /* 0x0003c02a1b008988 */ /* 0x000fe20008000804 */
[----:B------:R-:W-:-:S02]  /*4bf0*/  UMOV UR4, 0x400 ;  /* 0x0000040000047882 */ /* 0x000fc40000000000 */
[----:B------:R-:W-:Y:S01]  /*4c00*/  UPRMT UR4, UR5, 0x654, UR4 ;  /* 0x0000065405047896 */ /* 0x000fe20008000004 */
[----:B------:R-:W-:Y:S06]  /*4c10*/  BAR.SYNC.DEFER_BLOCKING 0x0 ;  /* 0x0000000000007b1d */ /* 0x000fec0000010000 */
[----:B------:R-:W0:Y:S04]  /*4c20*/  @!P1 LDS R18, [R4+0x400] ;  /* 0x0004000004129984 */ /* 0x000e280000000800 */
[----:B------:R-:W-:Y:S04]  /*4c30*/  @!P1 LDS R16, [R4] ;  /* 0x0000000004109984 */ /* 0x000fe80000000800 */
[----:B------:R-:W1:Y:S04]  /*4c40*/  @!P1 LDS R17, [R4+0x200] ;  /* 0x0002000004119984 */ /* 0x000e680000000800 */
[----:B0-----:R-:W0:Y:S04]  /*4c50*/  SHFL.BFLY PT, R7, R18, 0x8, 0x1f ;  /* 0x0d001f0012077f89 */ /* 0x001e2800000e0000 */
[----:B-1----:R-:W1:Y:S01]  /*4c60*/  SHFL.BFLY PT, R6, R17, 0x8, 0x1f ;  /* 0x0d001f0011067f89 */ /* 0x002e6200000e0000 */
[----:B0-----:R-:W-:-:S04]  /*4c70*/  FADD R8, R18, R7 ;  /* 0x0000000712087221 */ /* 0x001fc80000000000 */
[C---:B------:R-:W-:Y:S01]  /*4c80*/  FMUL R5, R8.reuse, 0.25 ;  /* 0x3e80000008057820 */ /* 0x040fe20000400000 */
[C---:B------:R-:W-:Y:S01]  /*4c90*/  FSETP.GEU.AND P1, PT, |R8|.reuse, 1.175494350822287508e-38, PT ;  /* 0x008000000800780b */ /* 0x040fe20003f2e200 */
[----:B------:R-:W0:Y:S01]  /*4ca0*/  SHFL.BFLY PT, R11, R8, 0x4, 0x1f ;  /* 0x0c801f00080b7f89 */ /* 0x000e2200000e0000 */
[----:B------:R-:W-:Y:S01]  /*4cb0*/  FSETP.GT.AND P0, PT, |R8|, 8.50705917302346158658e+37, PT ;  /* 0x7e8000000800780b */ /* 0x000fe20003f04200 */
[----:B-1----:R-:W-:-:S03]  /*4cc0*/  FADD R17, R17, R6 ;  /* 0x0000000611117221 */ /* 0x002fc60000000000 */
[----:B------:R-:W-:Y:S02]  /*4cd0*/  FSEL R9, R5, R8, P0 ;  /* 0x0000000805097208 */ /* 0x000fe40000000000 */
[----:B------:R-:W1:Y:S05]  /*4ce0*/  SHFL.BFLY PT, R5, R16, 0x8, 0x1f ;  /* 0x0d001f0010057f89 */ /* 0x000e6a00000e0000 */
[----:B------:R-:W-:Y:S02]  /*4cf0*/  @!P1 FMUL R9, R9, 16777216 ;  /* 0x4b80000009099820 */ /* 0x000fe40000400000 */
[----:B------:R-:W-:Y:S02]  /*4d00*/  @P0 FMUL R7, R7, 0.25 ;  /* 0x3e80000007070820 */ /* 0x000fe40000400000 */
[----:B------:R-:W2:Y:S02]  /*4d10*/  MUFU.RCP R10, R9 ;  /* 0x00000009000a7308 */ /* 0x000ea40000001000 */
[----:B------:R-:W-:Y:S01]  /*4d20*/  @!P1 FMUL R7, R7, 16777216 ;  /* 0x4b80000007079820 */ /* 0x000fe20000400000 */
[C---:B------:R-:W-:Y:S01]  /*4d30*/  FSETP.NEU.AND P1, PT, R8.reuse, RZ, PT ;  /* 0x000000ff0800720b */ /* 0x040fe20003f2d000 */
[----:B0-----:R-:W-:-:S04]  /*4d40*/  FADD R12, R8, R11 ;  /* 0x0000000b080c7221 */ /* 0x001fc80000000000 */
[C---:B------:R-:W-:Y:S01]  /*4d50*/  FMUL R13, R12.reuse, 0.25 ;  /* 0x3e8000000c0d7820 */ /* 0x040fe20000400000 */
[----:B------:R-:W-:Y:S01]  /*4d60*/  FSETP.GEU.AND P2, PT, |R12|, 1.175494350822287508e-38, PT ;  /* 0x008000000c00780b */ /* 0x000fe20003f4e200 */
[----:B------:R-:W0:Y:S01]  /*4d70*/  SHFL.BFLY PT, R19, R12, 0x2, 0x1f ;  /* 0x0c401f000c137f89 */ /* 0x000e2200000e0000 */
[----:B--2---:R-:W-:Y:S01]  /*4d80*/  FMUL R10, R10, R7 ;  /* 0x000000070a0a7220 */ /* 0x004fe20000400000 */
[----:B-1----:R-:W-:Y:S01]  /*4d90*/  FADD R5, -R16, R5 ;  /* 0x0000000510057221 */ /* 0x002fe20000000100 */
[----:B------:R-:W-:-:S03]  /*4da0*/  FSETP.GT.AND P0, PT, |R12|, 8.50705917302346158658e+37, PT ;  /* 0x7e8000000c00780b */ /* 0x000fc60003f04200 */
[----:B------:R-:W-:Y:S01]  /*4db0*/  FSEL R10, R10, RZ, P1 ;  /* 0x000000ff0a0a7208 */ /* 0x000fe20000800000 */
[----:B------:R-:W-:Y:S01]  /*4dc0*/  FMUL R7, R5, R5 ;  /* 0x0000000505077220 */ /* 0x000fe20000400000 */
[----:B------:R-:W-:Y:S02]  /*4dd0*/  FSEL R13, R13, R12, P0 ;  /* 0x0000000c0d0d7208 */ /* 0x000fe40000000000 */
[----:B------:R-:W-:Y:S01]  /*4de0*/  FSETP.NEU.AND P1, PT, R12, RZ, PT ;  /* 0x000000ff0c00720b */ /* 0x000fe20003f2d000 */
[----:B------:R-:W-:Y:S01]  /*4df0*/  FFMA R5, R5, R10, R16 ;  /* 0x0000000a05057223 */ /* 0x000fe20000000010 */
[----:B------:R-:W-:Y:S01]  /*4e00*/  FMUL R7, R18, R7 ;  /* 0x0000000712077220 */ /* 0x000fe20000400000 */
[----:B------:R-:W-:-:S03]  /*4e10*/  @!P2 FMUL R13, R13, 16777216 ;  /* 0x4b8000000d0da820 */ /* 0x000fc60000400000 */
[----:B------:R-:W1:Y:S01]  /*4e20*/  SHFL.BFLY PT, R6, R5, 0x4, 0x1f ;  /* 0x0c801f0005067f89 */ /* 0x000e6200000e0000 */
[----:B------:R-:W2:Y:S01]  /*4e30*/  MUFU.RCP R16, R13 ;  /* 0x0000000d00107308 */ /* 0x000ea20000001000 */
[----:B------:R-:W-:Y:S01]  /*4e40*/  FFMA R7, R10, R7, R17 ;  /* 0x000000070a077223 */ /* 0x000fe20000000011 */
[----:B------:R-:W-:-:S04]  /*4e50*/  @P0 FMUL R11, R11, 0.25 ;  /* 0x3e8000000b0b0820 */ /* 0x000fc80000400000 */
[----:B------:R-:W3:Y:S01]  /*4e60*/  SHFL.BFLY PT, R10, R7, 0x4, 0x1f ;  /* 0x0c801f00070a7f89 */ /* 0x000ee200000e0000 */
[----:B------:R-:W-:Y:S01]  /*4e70*/  @!P2 FMUL R11, R11, 16777216 ;  /* 0x4b8000000b0ba820 */ /* 0x000fe20000400000 */
[----:B0-----:R-:W-:-:S04]  /*4e80*/  FADD R17, R12, R19 ;  /* 0x000000130c117221 */ /* 0x001fc80000000000 */
[C---:B------:R-:W-:Y:S01]  /*4e90*/  FMUL R18, R17.reuse, 0.25 ;  /* 0x3e80000011127820 */ /* 0x040fe20000400000 */
[C---:B------:R-:W-:Y:S01]  /*4ea0*/  FSETP.GEU.AND P2, PT, |R17|.reuse, 1.175494350822287508e-38, PT ;  /* 0x008000001100780b */ /* 0x040fe20003f4e200 */
[----:B--2---:R-:W-:Y:S01]  /*4eb0*/  FMUL R16, R16, R11 ;  /* 0x0000000b10107220 */ /* 0x004fe20000400000 */
[----:B------:R-:W-:-:S04]  /*4ec0*/  FSETP.GT.AND P0, PT, |R17|, 8.50705917302346158658e+37, PT ;  /* 0x7e8000001100780b */ /* 0x000fc80003f04200 */
[----:B------:R-:W-:Y:S02]  /*4ed0*/  FSEL R16, R16, RZ, P1 ;  /* 0x000000ff10107208 */ /* 0x000fe40000800000 */
[----:B------:R-:W-:Y:S01]  /*4ee0*/  FSEL R18, R18, R17, P0 ;  /* 0x0000001112127208 */ /* 0x000fe20000000000 */
[----:B-1----:R-:W-:-:S04]  /*4ef0*/  FADD R6, -R5, R6 ;  /* 0x0000000605067221 */ /* 0x002fc80000000100 */
[C---:B------:R-:W-:Y:S01]  /*4f00*/  FFMA R5, R6.reuse, R16, R5 ;  /* 0x0000001006057223 */ /* 0x040fe20000000005 */
[----:B------:R-:W-:Y:S01]  /*4f10*/  FMUL R9, R6, R6 ;  /* 0x0000000606097220 */ /* 0x000fe20000400000 */
[----:B------:R-:W-:Y:S01]  /*4f20*/  @!P2 FMUL R18, R18, 16777216 ;  /* 0x4b8000001212a820 */ /* 0x000fe20000400000 */
[----:B---3--:R-:W-:Y:S01]  /*4f30*/  FADD R7, R7, R10 ;  /* 0x0000000a07077221 */ /* 0x008fe20000000000 */
[----:B------:R-:W-:Y:S01]  /*4f40*/  @P0 FMUL R19, R19, 0.25 ;  /* 0x3e80000013130820 */ /* 0x000fe20000400000 */
[----:B------:R-:W0:Y:S01]  /*4f50*/  SHFL.BFLY PT, R6, R5, 0x2, 0x1f ;  /* 0x0c401f0005067f89 */ /* 0x000e2200000e0000 */
[----:B------:R-:W-:Y:S01]  /*4f60*/  FMUL R9, R8, R9 ;  /* 0x0000000908097220 */ /* 0x000fe20000400000 */
[----:B------:R-:W-:Y:S01]  /*4f70*/  FSETP.NEU.AND P0, PT, R17, RZ, PT ;  /* 0x000000ff1100720b */ /* 0x000fe20003f0d000 */
[----:B------:R-:W1:Y:S01]  /*4f80*/  MUFU.RCP R18, R18 ;  /* 0x0000001200127308 */ /* 0x000e620000001000 */
[----:B------:R-:W2:Y:S01]  /*4f90*/  SHFL.BFLY PT, R10, R17, 0x1, 0x1f ;  /* 0x0c201f00110a7f89 */ /* 0x000ea200000e0000 */
[----:B------:R-:W-:Y:S01]  /*4fa0*/  FFMA R7, R16, R9, R7 ;  /* 0x0000000910077223 */ /* 0x000fe20000000007 */
[----:B------:R-:W-:-:S04]  /*4fb0*/  @!P2 FMUL R19, R19, 16777216 ;  /* 0x4b8000001313a820 */ /* 0x000fc80000400000 */
[----:B------:R-:W3:Y:S01]  /*4fc0*/  SHFL.BFLY PT, R8, R7, 0x2, 0x1f ;  /* 0x0c401f0007087f89 */ /* 0x000ee200000e0000 */
[----:B-1----:R-:W-:-:S05]  /*4fd0*/  FMUL R19, R18, R19 ;  /* 0x0000001312137220 */ /* 0x002fca0000400000 */
[----:B------:R-:W-:Y:S01]  /*4fe0*/  FSEL R19, R19, RZ, P0 ;  /* 0x000000ff13137208 */ /* 0x000fe20000000000 */
[----:B0-----:R-:W-:Y:S01]  /*4ff0*/  FADD R6, -R5, R6 ;  /* 0x0000000605067221 */ /* 0x001fe20000000100 */
[----:B--2---:R-:W-:-:S03]  /*5000*/  FADD R11, R17, R10 ;  /* 0x0000000a110b7221 */ /* 0x004fc60000000000 */
[C---:B------:R-:W-:Y:S01]  /*5010*/  FMUL R9, R6.reuse, R6 ;  /* 0x0000000606097220 */ /* 0x040fe20000400000 */
[----:B------:R-:W-:Y:S01]  /*5020*/  FFMA R5, R6, R19, R5 ;  /* 0x0000001306057223 */ /* 0x000fe20000000005 */
[C---:B------:R-:W-:Y:S02]  /*5030*/  FSETP.GEU.AND P1, PT, |R11|.reuse, 1.175494350822287508e-38, PT ;  /* 0x008000000b00780b */ /* 0x040fe40003f2e200 */
[----:B------:R-:W-:Y:S01]  /*5040*/  FMUL R9, R12, R9 ;  /* 0x000000090c097220 */ /* 0x000fe20000400000 */
[C---:B------:R-:W-:Y:S01]  /*5050*/  FMUL R12, R11.reuse, 0.25 ;  /* 0x3e8000000b0c7820 */ /* 0x040fe20000400000 */
[----:B------:R-:W-:Y:S01]  /*5060*/  FSETP.GT.AND P0, PT, |R11|, 8.50705917302346158658e+37, PT ;  /* 0x7e8000000b00780b */ /* 0x000fe20003f04200 */
[----:B---3--:R-:W-:Y:S01]  /*5070*/  FADD R8, R7, R8 ;  /* 0x0000000807087221 */ /* 0x008fe20000000000 */
[----:B------:R-:W0:Y:S02]  /*5080*/  SHFL.BFLY PT, R6, R5, 0x1, 0x1f ;  /* 0x0c201f0005067f89 */ /* 0x000e2400000e0000 */
[----:B------:R-:W-:Y:S01]  /*5090*/  FSEL R12, R12, R11, P0 ;  /* 0x0000000b0c0c7208 */ /* 0x000fe20000000000 */
[----:B------:R-:W-:-:S04]  /*50a0*/  FFMA R8, R19, R9, R8 ;  /* 0x0000000913087223 */ /* 0x000fc80000000008 */
[----:B------:R-:W-:Y:S01]  /*50b0*/  @!P1 FMUL R12, R12, 16777216 ;  /* 0x4b8000000c0c9820 */ /* 0x000fe20000400000 */
[----:B------:R-:W1:Y:S03]  /*50c0*/  SHFL.BFLY PT, R7, R8, 0x1, 0x1f ;  /* 0x0c201f0008077f89 */ /* 0x000e6600000e0000 */
[----:B------:R-:W-:Y:S01]  /*50d0*/  @P0 FMUL R10, R10, 0.25 ;  /* 0x3e8000000a0a0820 */ /* 0x000fe20000400000 */
[----:B------:R-:W2:Y:S01]  /*50e0*/  MUFU.RCP R9, R12 ;  /* 0x0000000c00097308 */ /* 0x000ea20000001000 */
[----:B------:R-:W-:Y:S02]  /*50f0*/  LOP3.LUT P0, RZ, R57, 0xf, RZ, 0xc0, !PT ;  /* 0x0000000f39ff7812 */ /* 0x000fe4000780c0ff */
[----:B------:R-:W-:Y:S01]  /*5100*/  @!P1 FMUL R10, R10, 16777216 ;  /* 0x4b8000000a0a9820 */ /* 0x000fe20000400000 */
[----:B------:R-:W-:Y:S02]  /*5110*/  FSETP.NEU.AND P1, PT, R11, RZ, PT ;  /* 0x000000ff0b00720b */ /* 0x000fe40003f2d000 */
[----:B------:R-:W-:Y:S01]  /*5120*/  ISETP.LT.AND P0, PT, R57, 0x80, !P0 ;  /* 0x000000803900780c */ /* 0x000fe20004701270 */
[----:B0-----:R-:W-:Y:S01]  /*5130*/  FADD R6, -R5, R6 ;  /* 0x0000000605067221 */ /* 0x001fe20000000100 */
[----:B--2---:R-:W-:-:S03]  /*5140*/  FMUL R9, R9, R10 ;  /* 0x0000000a09097220 */ /* 0x004fc60000400000 */
[----:B------:R-:W-:-:S08]  /*5150*/  FMUL R10, R6, R6 ;  /* 0x00000006060a7220 */ /* 0x000fd00000400000 */
[----:B------:R-:W-:Y:S01]  /*5160*/  @P0 STS [R4+0x400], R11 ;  /* 0x0004000b04000388 */ /* 0x000fe20000000800 */
[----:B------:R-:W-:Y:S01]  /*5170*/  FSEL R9, R9, RZ, P1 ;  /* 0x000000ff09097208 */ /* 0x000fe20000800000 */
[----:B-1----:R-:W-:Y:S01]  /*5180*/  FADD R8, R8, R7 ;  /* 0x0000000708087221 */ /* 0x002fe20000000000 */
[----:B------:R-:W-:-:S03]  /*5190*/  FMUL R10, R17, R10 ;  /* 0x0000000a110a7220 */ /* 0x000fc60000400000 */
[----:B------:R-:W-:Y:S01]  /*51a0*/  FFMA R5, R6, R9, R5 ;  /* 0x0000000906057223 */ /* 0x000fe20000000005 */
[----:B------:R-:W-:-:S04]  /*51b0*/  FFMA R9, R9, R10, R8 ;  /* 0x0000000a09097223 */ /* 0x000fc80000000008 */
[----:B------:R0:W-:Y:S04]  /*51c0*/  @P0 STS [R4], R5 ;  /* 0x0000000504000388 */ /* 0x0001e80000000800 */
[----:B------:R-:W-:Y:S01]  /*51d0*/  @P0 STS [R4+0x200], R9 ;  /* 0x0002000904000388 */ /* 0x000fe20000000800 */
[----:B------:R-:W-:Y:S01]  /*51e0*/  BAR.SYNC.DEFER_BLOCKING 0x0 ;  /* 0x0000000000007b1d */ /* 0x000fe20000010000 */
[----:B------:R-:W-:Y:S02]  /*51f0*/  IADD3 R2, P0, R2, 0x4800, RZ ;  /* 0x0000480002027810 */ /* 0x000fe40007f1e0ff */
[----:B0-----:R-:W-:Y:S02]  /*5200*/  MOV R5, 0xfffffe00 ;  /* 0xfffffe0000057802 */ /* 0x001fe40000000f00 */
[----:B------:R-:W-:Y:S01]  /*5210*/  IADD3.X R3, RZ, R3, RZ, P0, !PT ;  /* 0x00000003ff037210 */ /* 0x000fe200007fe4ff */
[----:B------:R-:W0:Y:S04]  /*5220*/  LDS R6, [UR4+0x200] ;  /* 0x00020004ff067984 */ /* 0x000e280008000800 */
[----:B------:R-:W1:Y:S04]  /*5230*/  LDS R7, [UR4+0x240] ;  /* 0x00024004ff077984 */ /* 0x000e680008000800 */
[----:B------:R-:W2:Y:S04]  /*5240*/  LDS R8, [UR4+0x280] ;  /* 0x00028004ff087984 */ /* 0x000ea80008000800 */
[----:B------:R-:W3:Y:S04]  /*5250*/  LDS R13, [UR4+0x2c0] ;  /* 0x0002c004ff0d7984 */ /* 0x000ee80008000800 */
[----:B------:R-:W4:Y:S04]  /*5260*/  LDS R22, [UR4+0x380] ;  /* 0x00038004ff167984 */ /* 0x000f280008000800 */
[----:B------:R-:W5:Y:S04]  /*5270*/  LDS R20, [UR4+0x300] ;  /* 0x00030004ff147984 */ /* 0x000f680008000800 */
[----:B------:R-:W5:Y:S04]  /*5280*/  LDS R21, [UR4+0x340] ;  /* 0x00034004ff157984 */ /* 0x000f680008000800 */
[----:B------:R-:W5:Y:S04]  /*5290*/  LDS R4, [UR4+0x3c0] ;  /* 0x0003c004ff047984 */ /* 0x000f680008000800 */
[----:B------:R-:W5:Y:S04]  /*52a0*/  LDS R10, [UR4+0x40] ;  /* 0x00004004ff0a7984 */ /* 0x000f680008000800 */
[----:B------:R-:W5:Y:S01]  /*52b0*/  LDS R11, [UR4+0x80] ;  /* 0x00008004ff0b7984 */ /* 0x000f620008000800 */
[----:B0-----:R-:W-:-:S03]  /*52c0*/  FFMA R6, R6, R25, 9.9999999747524270788e-07 ;  /* 0x358637bd06067423 */ /* 0x001fc60000000019 */
[----:B------:R-:W0:Y:S01]  /*52d0*/  LDS R12, [UR4+0xc0] ;  /* 0x0000c004ff0c7984 */ /* 0x000e220008000800 */
[----:B-1----:R-:W-:-:S03]  /*52e0*/  FFMA R7, R7, R25, 9.9999999747524270788e-07 ;  /* 0x358637bd07077423 */ /* 0x002fc60000000019 */
[----:B------:R-:W1:Y:S01]  /*52f0*/  LDS R16, [UR4+0x140] ;  /* 0x00014004ff107984 */ /* 0x000e620008000800 */
[----:B------:R-:W0:Y:S01]  /*5300*/  MUFU.RSQ R6, R6 ;  /* 0x0000000600067308 */ /* 0x000e220000001400 */
[-C--:B--2---:R-:W-:Y:S02]  /*5310*/  FFMA R9, R8, R25.reuse, 9.9999999747524270788e-07 ;  /* 0x358637bd08097423 */ /* 0x084fe40000000019 */
[----:B------:R-:W1:Y:S01]  /*5320*/  LDS R17, [UR4+0x180] ;  /* 0x00018004ff117984 */ /* 0x000e620008000800 */
[----:B---3--:R-:W-:-:S03]  /*5330*/  FFMA R18, R13, R25, 9.9999999747524270788e-07 ;  /* 0x358637bd0d127423 */ /* 0x008fc60000000019 */
[----:B------:R-:W1:Y:S01]  /*5340*/  LDS R8, [UR4] ;  /* 0x00000004ff087984 */ /* 0x000e620008000800 */
[----:B------:R-:W0:Y:S01]  /*5350*/  MUFU.RSQ R7, R7 ;  /* 0x0000000700077308 */ /* 0x000e220000001400 */
[-C--:B----4-:R-:W-:Y:S02]  /*5360*/  FFMA R22, R22, R25.reuse, 9.9999999747524270788e-07 ;  /* 0x358637bd16167423 */ /* 0x090fe40000000019 */
[----:B------:R-:W1:Y:S01]  /*5370*/  LDS R13, [UR4+0x100] ;  /* 0x00010004ff0d7984 */ /* 0x000e620008000800 */
[----:B-----5:R-:W-:-:S03]  /*5380*/  FFMA R20, R20, R25, 9.9999999747524270788e-07 ;  /* 0x358637bd14147423 */ /* 0x020fc60000000019 */
[----:B------:R-:W0:Y:S01]  /*5390*/  LDS R19, [UR4+0x1c0] ;  /* 0x0001c004ff137984 */ /* 0x000e220008000800 */
[----:B------:R-:W0:Y:S01]  /*53a0*/  MUFU.RSQ R9, R9 ;  /* 0x0000000900097308 */ /* 0x000e220000001400 */
[----:B------:R-:W-:Y:S01]  /*53b0*/  ULDC.64 UR4, c[0x0][0x230] ;  /* 0x00008c0000047ab9 */ /* 0x000fe20000000a00 */
[-C--:B------:R-:W-:Y:S01]  /*53c0*/  FFMA R21, R21, R25.reuse, 9.9999999747524270788e-07 ;  /* 0x358637bd15157423 */ /* 0x080fe20000000019 */
[----:B------:R-:W-:Y:S01]  /*53d0*/  IADD3 R26, P0, R2, UR4, RZ ;  /* 0x00000004021a7c10 */ /* 0x000fe2000ff1e0ff */
[----:B------:R-:W-:-:S03]  /*53e0*/  FFMA R4, R4, R25, 9.9999999747524270788e-07 ;  /* 0x358637bd04047423 */ /* 0x000fc60000000019 */
[----:B------:R-:W-:Y:S01]  /*53f0*/  IADD3.X R35, R3, UR5, RZ, P0, !PT ;  /* 0x0000000503237c10 */ /* 0x000fe200087fe4ff */
[----:B------:R-:W0:Y:S08]  /*5400*/  MUFU.RSQ R18, R18 ;  /* 0x0000001200127308 */ /* 0x000e300000001400 */
[----:B------:R-:W0:Y:S08]  /*5410*/  MUFU.RSQ R23, R20 ;  /* 0x0000001400177308 */ /* 0x000e300000001400 */
[----:B------:R-:W0:Y:S08]  /*5420*/  MUFU.RSQ R24, R21 ;  /* 0x0000001500187308 */ /* 0x000e300000001400 */
[----:B------:R-:W0:Y:S08]  /*5430*/  MUFU.RSQ R22, R22 ;  /* 0x0000001600167308 */ /* 0x000e300000001400 */
[----:B------:R2:W0:Y:S02]  /*5440*/  MUFU.RSQ R25, R4 ;  /* 0x0000000400197308 */ /* 0x0004240000001400 */
[----:B--2---:R-:W-:-:S04]  /*5450*/  IADD3 R4, P1, R2, UR8, RZ ;  /* 0x0000000802047c10 */ /* 0x004fc8000ff3e0ff */
[----:B-1----:R-:W-:-:S09]  /*5460*/  IADD3.X R33, R3, UR9, RZ, P1, !PT ;  /* 0x0000000903217c10 */ /* 0x002fd20008ffe4ff */
.L_x_2:
[----:B------:R-:W1:Y:S01]  /*5470*/  LDC.64 R2, c[0x0][0x210] ;  /* 0x00008400ff027b82 */ /* 0x000e620000000a00 */
[----:B------:R-:W-:Y:S02]  /*5480*/  IADD3 R27, R5, 0x200, RZ ;  /* 0x00000200051b7810 */ /* 0x000fe40007ffe0ff */
[----:B0-----:R-:W-:Y:S02]  /*5490*/  CS2R R28, SRZ ;  /* 0x00000000001c7805 */ /* 0x001fe4000001ff00 */
[----:B------:R-:W-:Y:S02]  /*54a0*/  CS2R R30, SRZ ;  /* 0x00000000001e7805 */ /* 0x000fe4000001ff00 */
[----:B------:R-:W-:-:S05]  /*54b0*/  IADD3 R39, R0, R27, RZ ;  /* 0x0000001b00277210 */ /* 0x000fca0007ffe0ff */
[----:B-1----:R-:W-:-:S05]  /*54c0*/  IMAD.WIDE R2, R39, 0x2, R2 ;  /* 0x0000000227027825 */ /* 0x002fca00078e0202 */
[----:B------:R0:W2:Y:S01]  /*54d0*/  @!P5 LDG.E.EF.128 R28, desc[UR6][R2.64] ;  /* 0x00000006021cd981 */ /* 0x0000a2000c0e1d00 */
[----:B------:R-:W-:Y:S01]  /*54e0*/  MOV R5, R33 ;  /* 0x0000002100057202 */ /* 0x000fe20000000f00 */
[----:B------:R-:W-:Y:S01]  /*54f0*/  BAR.SYNC.DEFER_BLOCKING 0x0 ;  /* 0x0000000000007b1d */ /* 0x000fe20000010000 */
[----:B0-----:R-:W-:Y:S02]  /*5500*/  MOV R2, R26 ;  /* 0x0000001a00027202 */ /* 0x001fe40000000f00 */
[----:B------:R-:W-:Y:S02]  /*5510*/  MOV R3, R35 ;  /* 0x0000002300037202 */ /* 0x000fe40000000f00 */
[----:B--2---:R-:W-:Y:S02]  /*5520*/  SEL R28, R28, RZ, !P5 ;  /* 0x000000ff1c1c7207 */ /* 0x004fe40006800000 */
[----:B------:R-:W-:Y:S02]  /*5530*/  SEL R29, R29, RZ, !P5 ;  /* 0x000000ff1d1d7207 */ /* 0x000fe40006800000 */
[----:B------:R-:W-:-:S02]  /*5540*/  SEL R30, R30, RZ, !P5 ;  /* 0x000000ff1e1e7207 */ /* 0x000fc40006800000 */
[----:B------:R-:W-:-:S05]  /*5550*/  SEL R31, R31, RZ, !P5 ;  /* 0x000000ff1f1f7207 */ /* 0x000fca0006800000 */
[----:B------:R-:W-:Y:S01]  /*5560*/  STS.128 [R15], R28 ;  /* 0x0000001c0f007388 */ /* 0x000fe20000000c00 */
[----:B------:R-:W-:Y:S06]  /*5570*/  BAR.SYNC.DEFER_BLOCKING 0x0 ;  /* 0x0000000000007b1d */ /* 0x000fec0000010000 */
[----:B------:R-:W2:Y:S04]  /*5580*/  LDG.E.EL.U16 R34, desc[UR6][R4.64+0x1800] ;  /* 0x0018000604227981 */ /* 0x000ea8000c2e1500 */
[----:B------:R-:W3:Y:S04]  /*5590*/  LDG.E.EL.U16 R35, desc[UR6][R2.64+0x1800] ;  /* 0x0018000602237981 */ /* 0x000ee8000c2e1500 */
[----:B------:R0:W4:Y:S04]  /*55a0*/  LDG.E.EL.U16 R36, desc[UR6][R4.64] ;  /* 0x0000000604247981 */ /* 0x000128000c2e1500 */
[----:B------:R-:W5:Y:S01]  /*55b0*/  LDG.E.EL.U16 R37, desc[UR6][R2.64] ;  /* 0x0000000602257981 */ /* 0x000f62000c2e1500 */
[----:B------:R-:W-:-:S03]  /*55c0*/  ISETP.GE.U32.AND P2, PT, R27, 0xa00, PT ;  /* 0x00000a001b00780c */ /* 0x000fc60003f46070 */
[----:B------:R-:W1:Y:S01]  /*55d0*/  LDS.U16 R20, [R14] ;  /* 0x000000000e147984 */ /* 0x000e620000000400 */
[----:B0-----:R-:W-:-:S03]  /*55e0*/  IADD3 R4, P1, R4, 0x400, RZ ;  /* 0x0000040004047810 */ /* 0x001fc60007f3e0ff */
[----:B------:R-:W0:Y:S04]  /*55f0*/  LDS.U16 R21, [R14+0x410] ;  /* 0x000410000e157984 */ /* 0x000e280000000400 */
[----:B------:R-:W0:Y:S04]  /*5600*/  LDS.U16 R26, [R14+0x820] ;  /* 0x000820000e1a7984 */ /* 0x000e280000000400 */
[----:B------:R-:W0:Y:S04]  /*5610*/  LDS.U16 R32, [R14+0xc30] ;  /* 0x000c30000e207984 */ /* 0x000e280000000400 */
[----:B------:R-:W-:Y:S04]  /*5620*/  LDS.U16 R33, [R14+0x1040] ;  /* 0x001040000e217984 */ /* 0x000fe80000000400 */
[----:B------:R-:W-:Y:S04]  /*5630*/  LDS.U16 R28, [R14+0x1450] ;  /* 0x001450000e1c7984 */ /* 0x000fe80000000400 */
[----:B------:R-:W-:Y:S04]  /*5640*/  LDS.U16 R29, [R14+0x1860] ;  /* 0x001860000e1d7984 */ /* 0x000fe80000000400 */
[----:B------:R-:W0:Y:S01]  /*5650*/  LDS.U16 R30, [R14+0x1c70] ;  /* 0x001c70000e1e7984 */ /* 0x000e220000000400 */
[----:B-1----:R-:W-:-:S02]  /*5660*/  SHF.L.U32 R31, R20, 0x10, RZ ;  /* 0x00000010141f7819 */ /* 0x002fc400000006ff */
[----:B0-----:R-:W-:-:S03]  /*5670*/  SHF.L.U32 R21, R21, 0x10, RZ ;  /* 0x0000001015157819 */ /* 0x001fc600000006ff */
[----:B------:R-:W-:Y:S01]  /*5680*/  FADD R31, -R8, R31 ;  /* 0x0000001f081f7221 */ /* 0x000fe20000000100 */
[----:B------:R-:W-:Y:S01]  /*5690*/  SHF.L.U32 R26, R26, 0x10, RZ ;  /* 0x000000101a1a7819 */ /* 0x000fe200000006ff */
[----:B------:R-:W-:Y:S02]  /*56a0*/  FADD R20, -R10, R21 ;  /* 0x000000150a147221 */ /* 0x000fe40000000100 */
[----:B------:R-:W-:Y:S01]  /*56b0*/  FMUL R31, R6, R31 ;  /* 0x0000001f061f7220 */ /* 0x000fe20000400000 */
[----:B------:R-:W-:Y:S01]  /*56c0*/  SHF.L.U32 R21, R32, 0x10, RZ ;  /* 0x0000001020157819 */ /* 0x000fe200000006ff */
[----:B------:R-:W-:Y:S01]  /*56d0*/  FMUL R20, R7, R20 ;  /* 0x0000001407147220 */ /* 0x000fe20000400000 */
[----:B------:R-:W-:-:S03]  /*56e0*/  FADD R26, -R11, R26 ;  /* 0x0000001a0b1a7221 */ /* 0x000fc60000000100 */
[----:B------:R-:W-:Y:S01]  /*56f0*/  FADD R21, -R12, R21 ;  /* 0x000000150c157221 */ /* 0x000fe20000000100 */
[----:B------:R-:W-:-:S03]  /*5700*/  FMUL R26, R9, R26 ;  /* 0x0000001a091a7220 */ /* 0x000fc60000400000 */
[----:B------:R-:W-:Y:S01]  /*5710*/  FMUL R21, R18, R21 ;  /* 0x0000001512157220 */ /* 0x000fe20000400000 */
[----:B------:R-:W-:-:S05]  /*5720*/  SHF.L.U32 R30, R30, 0x10, RZ ;  /* 0x000000101e1e7819 */ /* 0x000fca00000006ff */
[----:B------:R-:W-:-:S04]  /*5730*/  FADD R30, -R19, R30 ;  /* 0x0000001e131e7221 */ /* 0x000fc80000000100 */
[----:B------:R-:W-:Y:S01]  /*5740*/  FMUL R30, R25, R30 ;  /* 0x0000001e191e7220 */ /* 0x000fe20000400000 */
[----:B------:R-:W-:Y:S01]  /*5750*/  BAR.SYNC.DEFER_BLOCKING 0x0 ;  /* 0x0000000000007b1d */ /* 0x000fe20000010000 */
[----:B--2---:R-:W-:Y:S02]  /*5760*/  SHF.L.U32 R34, R34, 0x10, RZ ;  /* 0x0000001022227819 */ /* 0x004fe400000006ff */
[----:B---3--:R-:W-:Y:S02]  /*5770*/  SHF.L.U32 R35, R35, 0x10, RZ ;  /* 0x0000001023237819 */ /* 0x008fe400000006ff */
[----:B----4-:R-:W-:-:S03]  /*5780*/  SHF.L.U32 R36, R36, 0x10, RZ ;  /* 0x0000001024247819 */ /* 0x010fc600000006ff */
[----:B------:R-:W-:Y:S01]  /*5790*/  FADD R34, R34, R35 ;  /* 0x0000002322227221 */ /* 0x000fe20000000000 */
[----:B-----5:R-:W-:-:S03]  /*57a0*/  SHF.L.U32 R37, R37, 0x10, RZ ;  /* 0x0000001025257819 */ /* 0x020fc600000006ff */
[----:B------:R-:W-:Y:S02]  /*57b0*/  FADD R34, R34, 1 ;  /* 0x3f80000022227421 */ /* 0x000fe40000000000 */
[----:B------:R-:W-:-:S04]  /*57c0*/  FADD R37, R36, R37 ;  /* 0x0000002524257221 */ /* 0x000fc80000000000 */
[-CC-:B------:R-:W-:Y:S01]  /*57d0*/  FFMA R31, R31, R34.reuse, R37.reuse ;  /* 0x000000221f1f7223 */ /* 0x180fe20000000025 */
[-CC-:B------:R-:W-:Y:S01]  /*57e0*/  FFMA R20, R20, R34.reuse, R37.reuse ;  /* 0x0000002214147223 */ /* 0x180fe20000000025 */
[-CC-:B------:R-:W-:Y:S01]  /*57f0*/  FFMA R32, R21, R34.reuse, R37.reuse ;  /* 0x0000002215207223 */ /* 0x180fe20000000025 */
[----:B------:R-:W-:Y:S01]  /*5800*/  SHF.L.U32 R21, R28, 0x10, RZ ;  /* 0x000000101c157819 */ /* 0x000fe200000006ff */
[-CC-:B------:R-:W-:Y:S02]  /*5810*/  FFMA R30, R30, R34.reuse, R37.reuse ;  /* 0x000000221e1e7223 */ /* 0x180fe40000000025 */
[----:B------:R-:W-:Y:S01]  /*5820*/  F2FP.BF16.F32.PACK_AB R35, R20, R31 ;  /* 0x0000001f1423723e */ /* 0x000fe200000010ff */
[----:B------:R-:W-:Y:S01]  /*5830*/  FFMA R31, R26, R34, R37 ;  /* 0x000000221a1f7223 */ /* 0x000fe20000000025 */
[----:B------:R-:W-:Y:S01]  /*5840*/  SHF.L.U32 R20, R33, 0x10, RZ ;  /* 0x0000001021147819 */ /* 0x000fe200000006ff */
[----:B------:R-:W-:Y:S01]  /*5850*/  FADD R21, -R16, R21 ;  /* 0x0000001510157221 */ /* 0x000fe20000000100 */
[----:B------:R-:W-:Y:S01]  /*5860*/  SHF.L.U32 R26, R29, 0x10, RZ ;  /* 0x000000101d1a7819 */ /* 0x000fe200000006ff */
[----:B------:R-:W-:Y:S01]  /*5870*/  STS.U16 [R14], R35 ;  /* 0x000000230e007388 */ /* 0x000fe20000000400 */
[----:B------:R-:W-:Y:S01]  /*5880*/  F2FP.BF16.F32.PACK_AB R31, R32, R31 ;  /* 0x0000001f201f723e */ /* 0x000fe200000010ff */
[----:B------:R-:W-:Y:S01]  /*5890*/  FADD R20, -R13, R20 ;  /* 0x000000140d147221 */ /* 0x000fe20000000100 */
[----:B------:R-:W-:Y:S01]  /*58a0*/  FMUL R21, R24, R21 ;  /* 0x0000001518157220 */ /* 0x000fe20000400000 */
[--C-:B------:R-:W-:Y:S01]  /*58b0*/  FADD R29, -R17, R26.reuse ;  /* 0x0000001a111d7221 */ /* 0x100fe20000000100 */
[----:B------:R-:W-:Y:S01]  /*58c0*/  PRMT R26, R35, 0x7632, R26 ;  /* 0x00007632231a7816 */ /* 0x000fe2000000001a */
[----:B------:R-:W-:Y:S01]  /*58d0*/  FMUL R20, R23, R20 ;  /* 0x0000001417147220 */ /* 0x000fe20000400000 */
[-CC-:B------:R-:W-:Y:S01]  /*58e0*/  FFMA R21, R21, R34.reuse, R37.reuse ;  /* 0x0000002215157223 */ /* 0x180fe20000000025 */
[----:B------:R-:W-:Y:S01]  /*58f0*/  FMUL R29, R22, R29 ;  /* 0x0000001d161d7220 */ /* 0x000fe20000400000 */
[----:B------:R-:W-:Y:S01]  /*5900*/  STS.U16 [R14+0x820], R31 ;  /* 0x0008201f0e007388 */ /* 0x000fe20000000400 */
[----:B------:R-:W-:-:S02]  /*5910*/  FFMA R20, R20, R34, R37 ;  /* 0x0000002214147223 */ /* 0x000fc40000000025 */
[----:B------:R-:W-:Y:S01]  /*5920*/  FFMA R29, R29, R34, R37 ;  /* 0x000000221d1d7223 */ /* 0x000fe20000000025 */
[----:B------:R0:W-:Y:S02]  /*5930*/  STS.U16 [R14+0x410], R26 ;  /* 0x0004101a0e007388 */ /* 0x0001e40000000400 */
[----:B------:R-:W-:Y:S02]  /*5940*/  F2FP.BF16.F32.PACK_AB R20, R21, R20 ;  /* 0x000000141514723e */ /* 0x000fe400000010ff */
[----:B------:R-:W-:Y:S02]  /*5950*/  F2FP.BF16.F32.PACK_AB R29, R30, R29 ;  /* 0x0000001d1e1d723e */ /* 0x000fe400000010ff */
[----:B------:R-:W-:Y:S02]  /*5960*/  PRMT R21, R31, 0x7632, R21 ;  /* 0x000076321f157816 */ /* 0x000fe40000000015 */
[C---:B------:R-:W-:Y:S02]  /*5970*/  PRMT R32, R20.reuse, 0x7610, R32 ;  /* 0x0000761014207816 */ /* 0x040fe40000000020 */
[----:B------:R-:W-:Y:S01]  /*5980*/  PRMT R33, R20, 0x7632, R33 ;  /* 0x0000763214217816 */ /* 0x000fe20000000021 */
[----:B------:R1:W-:Y:S01]  /*5990*/  STS.U16 [R14+0xc30], R21 ;  /* 0x000c30150e007388 */ /* 0x0003e20000000400 */
[----:B------:R-:W-:-:S02]  /*59a0*/  PRMT R34, R29, 0x7610, R34 ;  /* 0x000076101d227816 */ /* 0x000fc40000000022 */
[----:B------:R-:W-:Y:S01]  /*59b0*/  PRMT R36, R29, 0x7632, R36 ;  /* 0x000076321d247816 */ /* 0x000fe20000000024 */
[----:B------:R-:W-:Y:S01]  /*59c0*/  STS.U16 [R14+0x1040], R32 ;  /* 0x001040200e007388 */ /* 0x000fe20000000400 */
[----:B0-----:R-:W-:-:S03]  /*59d0*/  IADD3 R26, P0, R2, 0x400, RZ ;  /* 0x00000400021a7810 */ /* 0x001fc60007f1e0ff */
[----:B------:R0:W-:Y:S01]  /*59e0*/  STS.U16 [R14+0x1450], R33 ;  /* 0x001450210e007388 */ /* 0x0001e20000000400 */
[----:B------:R-:W-:Y:S01]  /*59f0*/  IADD3.X R35, RZ, R3, RZ, P0, !PT ;  /* 0x00000003ff237210 */ /* 0x000fe200007fe4ff */
[----:B-1----:R-:W1:Y:S02]  /*5a00*/  LDC.64 R20, c[0x0][0x240] ;  /* 0x00009000ff147b82 */ /* 0x002e640000000a00 */
[----:B------:R-:W-:Y:S04]  /*5a10*/  STS.U16 [R14+0x1860], R34 ;  /* 0x001860220e007388 */ /* 0x000fe80000000400 */
[----:B------:R-:W-:Y:S01]  /*5a20*/  STS.U16 [R14+0x1c70], R36 ;  /* 0x001c70240e007388 */ /* 0x000fe20000000400 */
[----:B0-----:R-:W-:Y:S01]  /*5a30*/  IADD3.X R33, RZ, R5, RZ, P1, !PT ;  /* 0x00000005ff217210 */ /* 0x001fe20000ffe4ff */
[----:B------:R-:W-:Y:S01]  /*5a40*/  BAR.SYNC.DEFER_BLOCKING 0x0 ;  /* 0x0000000000007b1d */ /* 0x000fe20000010000 */
[----:B------:R-:W-:Y:S01]  /*5a50*/  MOV R5, R27 ;  /* 0x0000001b00057202 */ /* 0x000fe20000000f00 */
[----:B-1----:R-:W-:-:S04]  /*5a60*/  IMAD.WIDE R20, R39, 0x2, R20 ;  /* 0x0000000227147825 */ /* 0x002fc800078e0214 */
[----:B------:R-:W0:Y:S04]  /*5a70*/  LDS.128 R28, [R15] ;  /* 0x000000000f1c7984 */ /* 0x000e280000000c00 */
[----:B0-----:R0:W-:Y:S01]  /*5a80*/  @!P5 STG.E.128 desc[UR6][R20.64], R28 ;  /* 0x0000001c1400d986 */ /* 0x0011e2000c101d06 */
[----:B------:R-:W-:Y:S05]  /*5a90*/  @!P2 BRA `(.L_x_2) ;  /* 0xfffffff80074a947 */ /* 0x000fea000383ffff */
[----:B------:R-:W-:Y:S05]  /*5aa0*/  EXIT ;  /* 0x000000000000794d */ /* 0x000fea0003800000 */
.L_x_3:
[----:B------:R-:W-:-:S00]  /*5ab0*/  BRA `(.L_x_3) ;  /* 0xfffffffc00fc7947 */ /* 0x000fc0000383ffff */
[----:B------:R-:W-:-:S00]  /*5ac0*/  NOP ;  /* 0x0000000000007918 */ /* 0x000fc00000000000 */
        /* <DEDUP_REMOVED lines=11> */
.L_x_4:


//--------------------- .nv.global.init           --------------------------
	.section	.nv.global.init,"aw",@progbits
.nv.global.init:
	.type		_$_str,@object
	.size		_$_str,(.L_0 - _$_str)
_$_str:
        /*0000*/ 	.byte	0x5f, 0x5f, 0x43, 0x55, 0x44, 0x41, 0x5f, 0x46, 0x54, 0x5a, 0x00
.L_0:


//--------------------- .nv.shared.triton_        --------------------------
	.section	.nv.shared.triton_,"aw",@nobits
	.sectionflags	@""
	.align	16
	.zero		1024


//--------------------- .nv.constant0.triton_     --------------------------
	.section	.nv.constant0.triton_,"a",@progbits
	.sectionflags	@""
	.align	4
.nv.constant0.triton_:
	.zero		592
